//
// Generated by NVIDIA NVVM Compiler
//
// Compiler Build ID: CL-36424714
// Cuda compilation tools, release 13.0, V13.0.88
// Based on NVVM 20.0.0
//

.version 9.0
.target sm_100
.address_size 64

	// .globl	_Z27compute_gravitational_forcePdS_S_S_S_

.visible .entry _Z27compute_gravitational_forcePdS_S_S_S_(
	.param .u64 .ptr .align 1 _Z27compute_gravitational_forcePdS_S_S_S__param_0,
	.param .u64 .ptr .align 1 _Z27compute_gravitational_forcePdS_S_S_S__param_1,
	.param .u64 .ptr .align 1 _Z27compute_gravitational_forcePdS_S_S_S__param_2,
	.param .u64 .ptr .align 1 _Z27compute_gravitational_forcePdS_S_S_S__param_3,
	.param .u64 .ptr .align 1 _Z27compute_gravitational_forcePdS_S_S_S__param_4
)
{
	.reg .pred 	%p<20>;
	.reg .b32 	%r<40>;
	.reg .b64 	%rd<88>;
	.reg .b64 	%fd<444>;

	ld.param.u64 	%rd4, [_Z27compute_gravitational_forcePdS_S_S_S__param_0];
	ld.param.u64 	%rd6, [_Z27compute_gravitational_forcePdS_S_S_S__param_2];
	cvta.to.global.u64 	%rd1, %rd6;
	cvta.to.global.u64 	%rd2, %rd4;
	mov.u32 	%r2, %ctaid.x;
	mov.u32 	%r3, %ntid.x;
	mov.u32 	%r4, %tid.x;
	mad.lo.s32 	%r1, %r2, %r3, %r4;
	setp.gt.s32 	%p1, %r1, 8;
	setp.eq.s32 	%p2, %r1, 0;
	or.pred  	%p3, %p1, %p2;
	@%p3 bra 	$L__BB0_34;
	mul.lo.s32 	%r5, %r1, 3;
	mul.wide.s32 	%rd9, %r5, 8;
	add.s64 	%rd10, %rd2, %rd9;
	ld.global.f64 	%fd112, [%rd2];
	ld.global.f64 	%fd1, [%rd10];
	sub.f64 	%fd113, %fd112, %fd1;
	ld.global.f64 	%fd114, [%rd2+8];
	ld.global.f64 	%fd2, [%rd10+8];
	sub.f64 	%fd115, %fd114, %fd2;
	ld.global.f64 	%fd116, [%rd2+16];
	ld.global.f64 	%fd3, [%rd10+16];
	sub.f64 	%fd117, %fd116, %fd3;
	mul.f64 	%fd118, %fd115, %fd115;
	fma.rn.f64 	%fd119, %fd113, %fd113, %fd118;
	fma.rn.f64 	%fd120, %fd117, %fd117, %fd119;
	max.f64 	%fd121, %fd120, 0d3E112E0BE826D695;
	sqrt.rn.f64 	%fd122, %fd121;
	ld.global.f64 	%fd123, [%rd1];
	mul.f64 	%fd124, %fd123, 0d3DD2589EFFED8ACC;
	mul.f64 	%fd125, %fd121, %fd122;
	div.rn.f64 	%fd126, %fd124, %fd125;
	fma.rn.f64 	%fd400, %fd113, %fd126, 0d0000000000000000;
	fma.rn.f64 	%fd399, %fd115, %fd126, 0d0000000000000000;
	fma.rn.f64 	%fd401, %fd117, %fd126, 0d0000000000000000;
	setp.eq.s32 	%p4, %r1, 1;
	@%p4 bra 	$L__BB0_3;
	ld.param.u64 	%rd62, [_Z27compute_gravitational_forcePdS_S_S_S__param_2];
	ld.param.u64 	%rd52, [_Z27compute_gravitational_forcePdS_S_S_S__param_0];
	cvta.to.global.u64 	%rd11, %rd52;
	ld.global.f64 	%fd127, [%rd11+24];
	sub.f64 	%fd128, %fd127, %fd1;
	ld.global.f64 	%fd129, [%rd11+32];
	sub.f64 	%fd130, %fd129, %fd2;
	ld.global.f64 	%fd131, [%rd11+40];
	sub.f64 	%fd132, %fd131, %fd3;
	mul.f64 	%fd133, %fd130, %fd130;
	fma.rn.f64 	%fd134, %fd128, %fd128, %fd133;
	fma.rn.f64 	%fd135, %fd132, %fd132, %fd134;
	max.f64 	%fd136, %fd135, 0d3E112E0BE826D695;
	sqrt.rn.f64 	%fd137, %fd136;
	cvta.to.global.u64 	%rd12, %rd62;
	ld.global.f64 	%fd138, [%rd12+8];
	mul.f64 	%fd139, %fd138, 0d3DD2589EFFED8ACC;
	mul.f64 	%fd140, %fd136, %fd137;
	div.rn.f64 	%fd141, %fd139, %fd140;
	fma.rn.f64 	%fd400, %fd128, %fd141, %fd400;
	fma.rn.f64 	%fd399, %fd130, %fd141, %fd399;
	fma.rn.f64 	%fd401, %fd132, %fd141, %fd401;
$L__BB0_3:
	setp.eq.s32 	%p5, %r1, 2;
	@%p5 bra 	$L__BB0_5;
	ld.param.u64 	%rd63, [_Z27compute_gravitational_forcePdS_S_S_S__param_2];
	ld.param.u64 	%rd53, [_Z27compute_gravitational_forcePdS_S_S_S__param_0];
	cvta.to.global.u64 	%rd13, %rd53;
	ld.global.f64 	%fd142, [%rd13+48];
	sub.f64 	%fd143, %fd142, %fd1;
	ld.global.f64 	%fd144, [%rd13+56];
	sub.f64 	%fd145, %fd144, %fd2;
	ld.global.f64 	%fd146, [%rd13+64];
	sub.f64 	%fd147, %fd146, %fd3;
	mul.f64 	%fd148, %fd145, %fd145;
	fma.rn.f64 	%fd149, %fd143, %fd143, %fd148;
	fma.rn.f64 	%fd150, %fd147, %fd147, %fd149;
	max.f64 	%fd151, %fd150, 0d3E112E0BE826D695;
	sqrt.rn.f64 	%fd152, %fd151;
	cvta.to.global.u64 	%rd14, %rd63;
	ld.global.f64 	%fd153, [%rd14+16];
	mul.f64 	%fd154, %fd153, 0d3DD2589EFFED8ACC;
	mul.f64 	%fd155, %fd151, %fd152;
	div.rn.f64 	%fd156, %fd154, %fd155;
	fma.rn.f64 	%fd400, %fd143, %fd156, %fd400;
	fma.rn.f64 	%fd399, %fd145, %fd156, %fd399;
	fma.rn.f64 	%fd401, %fd147, %fd156, %fd401;
$L__BB0_5:
	setp.eq.s32 	%p6, %r1, 3;
	@%p6 bra 	$L__BB0_7;
	ld.param.u64 	%rd64, [_Z27compute_gravitational_forcePdS_S_S_S__param_2];
	ld.param.u64 	%rd54, [_Z27compute_gravitational_forcePdS_S_S_S__param_0];
	cvta.to.global.u64 	%rd15, %rd54;
	ld.global.f64 	%fd157, [%rd15+72];
	sub.f64 	%fd158, %fd157, %fd1;
	ld.global.f64 	%fd159, [%rd15+80];
	sub.f64 	%fd160, %fd159, %fd2;
	ld.global.f64 	%fd161, [%rd15+88];
	sub.f64 	%fd162, %fd161, %fd3;
	mul.f64 	%fd163, %fd160, %fd160;
	fma.rn.f64 	%fd164, %fd158, %fd158, %fd163;
	fma.rn.f64 	%fd165, %fd162, %fd162, %fd164;
	max.f64 	%fd166, %fd165, 0d3E112E0BE826D695;
	sqrt.rn.f64 	%fd167, %fd166;
	cvta.to.global.u64 	%rd16, %rd64;
	ld.global.f64 	%fd168, [%rd16+24];
	mul.f64 	%fd169, %fd168, 0d3DD2589EFFED8ACC;
	mul.f64 	%fd170, %fd166, %fd167;
	div.rn.f64 	%fd171, %fd169, %fd170;
	fma.rn.f64 	%fd400, %fd158, %fd171, %fd400;
	fma.rn.f64 	%fd399, %fd160, %fd171, %fd399;
	fma.rn.f64 	%fd401, %fd162, %fd171, %fd401;
$L__BB0_7:
	setp.eq.s32 	%p7, %r1, 4;
	@%p7 bra 	$L__BB0_9;
	ld.param.u64 	%rd65, [_Z27compute_gravitational_forcePdS_S_S_S__param_2];
	ld.param.u64 	%rd55, [_Z27compute_gravitational_forcePdS_S_S_S__param_0];
	cvta.to.global.u64 	%rd17, %rd55;
	ld.global.f64 	%fd172, [%rd17+96];
	sub.f64 	%fd173, %fd172, %fd1;
	ld.global.f64 	%fd174, [%rd17+104];
	sub.f64 	%fd175, %fd174, %fd2;
	ld.global.f64 	%fd176, [%rd17+112];
	sub.f64 	%fd177, %fd176, %fd3;
	mul.f64 	%fd178, %fd175, %fd175;
	fma.rn.f64 	%fd179, %fd173, %fd173, %fd178;
	fma.rn.f64 	%fd180, %fd177, %fd177, %fd179;
	max.f64 	%fd181, %fd180, 0d3E112E0BE826D695;
	sqrt.rn.f64 	%fd182, %fd181;
	cvta.to.global.u64 	%rd18, %rd65;
	ld.global.f64 	%fd183, [%rd18+32];
	mul.f64 	%fd184, %fd183, 0d3DD2589EFFED8ACC;
	mul.f64 	%fd185, %fd181, %fd182;
	div.rn.f64 	%fd186, %fd184, %fd185;
	fma.rn.f64 	%fd400, %fd173, %fd186, %fd400;
	fma.rn.f64 	%fd399, %fd175, %fd186, %fd399;
	fma.rn.f64 	%fd401, %fd177, %fd186, %fd401;
$L__BB0_9:
	setp.eq.s32 	%p8, %r1, 5;
	@%p8 bra 	$L__BB0_11;
	ld.param.u64 	%rd66, [_Z27compute_gravitational_forcePdS_S_S_S__param_2];
	ld.param.u64 	%rd56, [_Z27compute_gravitational_forcePdS_S_S_S__param_0];
	cvta.to.global.u64 	%rd19, %rd56;
	ld.global.f64 	%fd187, [%rd19+120];
	sub.f64 	%fd188, %fd187, %fd1;
	ld.global.f64 	%fd189, [%rd19+128];
	sub.f64 	%fd190, %fd189, %fd2;
	ld.global.f64 	%fd191, [%rd19+136];
	sub.f64 	%fd192, %fd191, %fd3;
	mul.f64 	%fd193, %fd190, %fd190;
	fma.rn.f64 	%fd194, %fd188, %fd188, %fd193;
	fma.rn.f64 	%fd195, %fd192, %fd192, %fd194;
	max.f64 	%fd196, %fd195, 0d3E112E0BE826D695;
	sqrt.rn.f64 	%fd197, %fd196;
	cvta.to.global.u64 	%rd20, %rd66;
	ld.global.f64 	%fd198, [%rd20+40];
	mul.f64 	%fd199, %fd198, 0d3DD2589EFFED8ACC;
	mul.f64 	%fd200, %fd196, %fd197;
	div.rn.f64 	%fd201, %fd199, %fd200;
	fma.rn.f64 	%fd400, %fd188, %fd201, %fd400;
	fma.rn.f64 	%fd399, %fd190, %fd201, %fd399;
	fma.rn.f64 	%fd401, %fd192, %fd201, %fd401;
$L__BB0_11:
	setp.eq.s32 	%p9, %r1, 6;
	@%p9 bra 	$L__BB0_13;
	ld.param.u64 	%rd67, [_Z27compute_gravitational_forcePdS_S_S_S__param_2];
	ld.param.u64 	%rd57, [_Z27compute_gravitational_forcePdS_S_S_S__param_0];
	cvta.to.global.u64 	%rd21, %rd57;
	ld.global.f64 	%fd202, [%rd21+144];
	sub.f64 	%fd203, %fd202, %fd1;
	ld.global.f64 	%fd204, [%rd21+152];
	sub.f64 	%fd205, %fd204, %fd2;
	ld.global.f64 	%fd206, [%rd21+160];
	sub.f64 	%fd207, %fd206, %fd3;
	mul.f64 	%fd208, %fd205, %fd205;
	fma.rn.f64 	%fd209, %fd203, %fd203, %fd208;
	fma.rn.f64 	%fd210, %fd207, %fd207, %fd209;
	max.f64 	%fd211, %fd210, 0d3E112E0BE826D695;
	sqrt.rn.f64 	%fd212, %fd211;
	cvta.to.global.u64 	%rd22, %rd67;
	ld.global.f64 	%fd213, [%rd22+48];
	mul.f64 	%fd214, %fd213, 0d3DD2589EFFED8ACC;
	mul.f64 	%fd215, %fd211, %fd212;
	div.rn.f64 	%fd216, %fd214, %fd215;
	fma.rn.f64 	%fd400, %fd203, %fd216, %fd400;
	fma.rn.f64 	%fd399, %fd205, %fd216, %fd399;
	fma.rn.f64 	%fd401, %fd207, %fd216, %fd401;
$L__BB0_13:
	setp.eq.s32 	%p10, %r1, 7;
	@%p10 bra 	$L__BB0_15;
	ld.param.u64 	%rd68, [_Z27compute_gravitational_forcePdS_S_S_S__param_2];
	ld.param.u64 	%rd58, [_Z27compute_gravitational_forcePdS_S_S_S__param_0];
	cvta.to.global.u64 	%rd23, %rd58;
	ld.global.f64 	%fd217, [%rd23+168];
	sub.f64 	%fd218, %fd217, %fd1;
	ld.global.f64 	%fd219, [%rd23+176];
	sub.f64 	%fd220, %fd219, %fd2;
	ld.global.f64 	%fd221, [%rd23+184];
	sub.f64 	%fd222, %fd221, %fd3;
	mul.f64 	%fd223, %fd220, %fd220;
	fma.rn.f64 	%fd224, %fd218, %fd218, %fd223;
	fma.rn.f64 	%fd225, %fd222, %fd222, %fd224;
	max.f64 	%fd226, %fd225, 0d3E112E0BE826D695;
	sqrt.rn.f64 	%fd227, %fd226;
	cvta.to.global.u64 	%rd24, %rd68;
	ld.global.f64 	%fd228, [%rd24+56];
	mul.f64 	%fd229, %fd228, 0d3DD2589EFFED8ACC;
	mul.f64 	%fd230, %fd226, %fd227;
	div.rn.f64 	%fd231, %fd229, %fd230;
	fma.rn.f64 	%fd400, %fd218, %fd231, %fd400;
	fma.rn.f64 	%fd399, %fd220, %fd231, %fd399;
	fma.rn.f64 	%fd401, %fd222, %fd231, %fd401;
$L__BB0_15:
	ld.param.u64 	%rd69, [_Z27compute_gravitational_forcePdS_S_S_S__param_2];
	cvta.to.global.u64 	%rd3, %rd69;
	setp.eq.s32 	%p11, %r1, 8;
	@%p11 bra 	$L__BB0_17;
	ld.param.u64 	%rd59, [_Z27compute_gravitational_forcePdS_S_S_S__param_0];
	cvta.to.global.u64 	%rd25, %rd59;
	ld.global.f64 	%fd232, [%rd25+192];
	sub.f64 	%fd233, %fd232, %fd1;
	ld.global.f64 	%fd234, [%rd25+200];
	sub.f64 	%fd235, %fd234, %fd2;
	ld.global.f64 	%fd236, [%rd25+208];
	sub.f64 	%fd237, %fd236, %fd3;
	mul.f64 	%fd238, %fd235, %fd235;
	fma.rn.f64 	%fd239, %fd233, %fd233, %fd238;
	fma.rn.f64 	%fd240, %fd237, %fd237, %fd239;
	max.f64 	%fd241, %fd240, 0d3E112E0BE826D695;
	sqrt.rn.f64 	%fd242, %fd241;
	ld.global.f64 	%fd243, [%rd3+64];
	mul.f64 	%fd244, %fd243, 0d3DD2589EFFED8ACC;
	mul.f64 	%fd245, %fd241, %fd242;
	div.rn.f64 	%fd246, %fd244, %fd245;
	fma.rn.f64 	%fd400, %fd233, %fd246, %fd400;
	fma.rn.f64 	%fd399, %fd235, %fd246, %fd399;
	fma.rn.f64 	%fd401, %fd237, %fd246, %fd401;
$L__BB0_17:
	ld.param.u64 	%rd78, [_Z27compute_gravitational_forcePdS_S_S_S__param_3];
	ld.param.u64 	%rd61, [_Z27compute_gravitational_forcePdS_S_S_S__param_1];
	ld.param.u64 	%rd60, [_Z27compute_gravitational_forcePdS_S_S_S__param_0];
	setp.eq.s32 	%p12, %r1, 1;
	cvta.to.global.u64 	%rd26, %rd61;
	add.s64 	%rd28, %rd26, %rd9;
	ld.global.f64 	%fd247, [%rd28];
	mul.f64 	%fd248, %fd400, 0d3FE0000000000000;
	fma.rn.f64 	%fd55, %fd248, 0d40F5180000000000, %fd247;
	ld.global.f64 	%fd249, [%rd28+8];
	mul.f64 	%fd250, %fd399, 0d3FE0000000000000;
	fma.rn.f64 	%fd56, %fd250, 0d40F5180000000000, %fd249;
	ld.global.f64 	%fd251, [%rd28+16];
	mul.f64 	%fd252, %fd401, 0d3FE0000000000000;
	fma.rn.f64 	%fd57, %fd252, 0d40F5180000000000, %fd251;
	fma.rn.f64 	%fd58, %fd55, 0d40F5180000000000, %fd1;
	cvta.to.global.u64 	%rd29, %rd78;
	add.s64 	%rd30, %rd29, %rd9;
	st.global.f64 	[%rd30], %fd58;
	cvta.to.global.u64 	%rd31, %rd60;
	add.s64 	%rd32, %rd31, %rd9;
	ld.global.f64 	%fd253, [%rd32+8];
	fma.rn.f64 	%fd59, %fd56, 0d40F5180000000000, %fd253;
	st.global.f64 	[%rd30+8], %fd59;
	ld.global.f64 	%fd254, [%rd32+16];
	fma.rn.f64 	%fd60, %fd57, 0d40F5180000000000, %fd254;
	st.global.f64 	[%rd30+16], %fd60;
	ld.global.f64 	%fd255, [%rd29];
	sub.f64 	%fd256, %fd255, %fd58;
	ld.global.f64 	%fd257, [%rd29+8];
	sub.f64 	%fd258, %fd257, %fd59;
	ld.global.f64 	%fd259, [%rd29+16];
	sub.f64 	%fd260, %fd259, %fd60;
	mul.f64 	%fd261, %fd258, %fd258;
	fma.rn.f64 	%fd262, %fd256, %fd256, %fd261;
	fma.rn.f64 	%fd263, %fd260, %fd260, %fd262;
	max.f64 	%fd264, %fd263, 0d3E112E0BE826D695;
	sqrt.rn.f64 	%fd265, %fd264;
	ld.global.f64 	%fd266, [%rd3];
	mul.f64 	%fd267, %fd266, 0d3DD2589EFFED8ACC;
	mul.f64 	%fd268, %fd264, %fd265;
	div.rn.f64 	%fd269, %fd267, %fd268;
	fma.rn.f64 	%fd423, %fd256, %fd269, 0d0000000000000000;
	fma.rn.f64 	%fd424, %fd258, %fd269, 0d0000000000000000;
	fma.rn.f64 	%fd425, %fd260, %fd269, 0d0000000000000000;
	@%p12 bra 	$L__BB0_19;
	ld.param.u64 	%rd79, [_Z27compute_gravitational_forcePdS_S_S_S__param_3];
	ld.param.u64 	%rd70, [_Z27compute_gravitational_forcePdS_S_S_S__param_2];
	cvta.to.global.u64 	%rd33, %rd79;
	ld.global.f64 	%fd270, [%rd33+24];
	sub.f64 	%fd271, %fd270, %fd58;
	ld.global.f64 	%fd272, [%rd33+32];
	sub.f64 	%fd273, %fd272, %fd59;
	ld.global.f64 	%fd274, [%rd33+40];
	sub.f64 	%fd275, %fd274, %fd60;
	mul.f64 	%fd276, %fd273, %fd273;
	fma.rn.f64 	%fd277, %fd271, %fd271, %fd276;
	fma.rn.f64 	%fd278, %fd275, %fd275, %fd277;
	max.f64 	%fd279, %fd278, 0d3E112E0BE826D695;
	sqrt.rn.f64 	%fd280, %fd279;
	cvta.to.global.u64 	%rd34, %rd70;
	ld.global.f64 	%fd281, [%rd34+8];
	mul.f64 	%fd282, %fd281, 0d3DD2589EFFED8ACC;
	mul.f64 	%fd283, %fd279, %fd280;
	div.rn.f64 	%fd284, %fd282, %fd283;
	fma.rn.f64 	%fd423, %fd271, %fd284, %fd423;
	fma.rn.f64 	%fd424, %fd273, %fd284, %fd424;
	fma.rn.f64 	%fd425, %fd275, %fd284, %fd425;
$L__BB0_19:
	mov.u32 	%r7, %ctaid.x;
	mov.u32 	%r8, %ntid.x;
	mov.u32 	%r9, %tid.x;
	mad.lo.s32 	%r10, %r7, %r8, %r9;
	setp.eq.s32 	%p13, %r10, 2;
	@%p13 bra 	$L__BB0_21;
	ld.param.u64 	%rd80, [_Z27compute_gravitational_forcePdS_S_S_S__param_3];
	ld.param.u64 	%rd71, [_Z27compute_gravitational_forcePdS_S_S_S__param_2];
	cvta.to.global.u64 	%rd35, %rd80;
	ld.global.f64 	%fd285, [%rd35+48];
	sub.f64 	%fd286, %fd285, %fd58;
	ld.global.f64 	%fd287, [%rd35+56];
	sub.f64 	%fd288, %fd287, %fd59;
	ld.global.f64 	%fd289, [%rd35+64];
	sub.f64 	%fd290, %fd289, %fd60;
	mul.f64 	%fd291, %fd288, %fd288;
	fma.rn.f64 	%fd292, %fd286, %fd286, %fd291;
	fma.rn.f64 	%fd293, %fd290, %fd290, %fd292;
	max.f64 	%fd294, %fd293, 0d3E112E0BE826D695;
	sqrt.rn.f64 	%fd295, %fd294;
	cvta.to.global.u64 	%rd36, %rd71;
	ld.global.f64 	%fd296, [%rd36+16];
	mul.f64 	%fd297, %fd296, 0d3DD2589EFFED8ACC;
	mul.f64 	%fd298, %fd294, %fd295;
	div.rn.f64 	%fd299, %fd297, %fd298;
	fma.rn.f64 	%fd423, %fd286, %fd299, %fd423;
	fma.rn.f64 	%fd424, %fd288, %fd299, %fd424;
	fma.rn.f64 	%fd425, %fd290, %fd299, %fd425;
$L__BB0_21:
	mov.u32 	%r11, %ctaid.x;
	mov.u32 	%r12, %ntid.x;
	mov.u32 	%r13, %tid.x;
	mad.lo.s32 	%r14, %r11, %r12, %r13;
	setp.eq.s32 	%p14, %r14, 3;
	@%p14 bra 	$L__BB0_23;
	ld.param.u64 	%rd81, [_Z27compute_gravitational_forcePdS_S_S_S__param_3];
	ld.param.u64 	%rd72, [_Z27compute_gravitational_forcePdS_S_S_S__param_2];
	cvta.to.global.u64 	%rd37, %rd81;
	ld.global.f64 	%fd300, [%rd37+72];
	sub.f64 	%fd301, %fd300, %fd58;
	ld.global.f64 	%fd302, [%rd37+80];
	sub.f64 	%fd303, %fd302, %fd59;
	ld.global.f64 	%fd304, [%rd37+88];
	sub.f64 	%fd305, %fd304, %fd60;
	mul.f64 	%fd306, %fd303, %fd303;
	fma.rn.f64 	%fd307, %fd301, %fd301, %fd306;
	fma.rn.f64 	%fd308, %fd305, %fd305, %fd307;
	max.f64 	%fd309, %fd308, 0d3E112E0BE826D695;
	sqrt.rn.f64 	%fd310, %fd309;
	cvta.to.global.u64 	%rd38, %rd72;
	ld.global.f64 	%fd311, [%rd38+24];
	mul.f64 	%fd312, %fd311, 0d3DD2589EFFED8ACC;
	mul.f64 	%fd313, %fd309, %fd310;
	div.rn.f64 	%fd314, %fd312, %fd313;
	fma.rn.f64 	%fd423, %fd301, %fd314, %fd423;
	fma.rn.f64 	%fd424, %fd303, %fd314, %fd424;
	fma.rn.f64 	%fd425, %fd305, %fd314, %fd425;
$L__BB0_23:
	mov.u32 	%r15, %ctaid.x;
	mov.u32 	%r16, %ntid.x;
	mov.u32 	%r17, %tid.x;
	mad.lo.s32 	%r18, %r15, %r16, %r17;
	setp.eq.s32 	%p15, %r18, 4;
	@%p15 bra 	$L__BB0_25;
	ld.param.u64 	%rd82, [_Z27compute_gravitational_forcePdS_S_S_S__param_3];
	ld.param.u64 	%rd73, [_Z27compute_gravitational_forcePdS_S_S_S__param_2];
	cvta.to.global.u64 	%rd39, %rd82;
	ld.global.f64 	%fd315, [%rd39+96];
	sub.f64 	%fd316, %fd315, %fd58;
	ld.global.f64 	%fd317, [%rd39+104];
	sub.f64 	%fd318, %fd317, %fd59;
	ld.global.f64 	%fd319, [%rd39+112];
	sub.f64 	%fd320, %fd319, %fd60;
	mul.f64 	%fd321, %fd318, %fd318;
	fma.rn.f64 	%fd322, %fd316, %fd316, %fd321;
	fma.rn.f64 	%fd323, %fd320, %fd320, %fd322;
	max.f64 	%fd324, %fd323, 0d3E112E0BE826D695;
	sqrt.rn.f64 	%fd325, %fd324;
	cvta.to.global.u64 	%rd40, %rd73;
	ld.global.f64 	%fd326, [%rd40+32];
	mul.f64 	%fd327, %fd326, 0d3DD2589EFFED8ACC;
	mul.f64 	%fd328, %fd324, %fd325;
	div.rn.f64 	%fd329, %fd327, %fd328;
	fma.rn.f64 	%fd423, %fd316, %fd329, %fd423;
	fma.rn.f64 	%fd424, %fd318, %fd329, %fd424;
	fma.rn.f64 	%fd425, %fd320, %fd329, %fd425;
$L__BB0_25:
	mov.u32 	%r19, %ctaid.x;
	mov.u32 	%r20, %ntid.x;
	mov.u32 	%r21, %tid.x;
	mad.lo.s32 	%r22, %r19, %r20, %r21;
	setp.eq.s32 	%p16, %r22, 5;
	@%p16 bra 	$L__BB0_27;
	ld.param.u64 	%rd83, [_Z27compute_gravitational_forcePdS_S_S_S__param_3];
	ld.param.u64 	%rd74, [_Z27compute_gravitational_forcePdS_S_S_S__param_2];
	cvta.to.global.u64 	%rd41, %rd83;
	ld.global.f64 	%fd330, [%rd41+120];
	sub.f64 	%fd331, %fd330, %fd58;
	ld.global.f64 	%fd332, [%rd41+128];
	sub.f64 	%fd333, %fd332, %fd59;
	ld.global.f64 	%fd334, [%rd41+136];
	sub.f64 	%fd335, %fd334, %fd60;
	mul.f64 	%fd336, %fd333, %fd333;
	fma.rn.f64 	%fd337, %fd331, %fd331, %fd336;
	fma.rn.f64 	%fd338, %fd335, %fd335, %fd337;
	max.f64 	%fd339, %fd338, 0d3E112E0BE826D695;
	sqrt.rn.f64 	%fd340, %fd339;
	cvta.to.global.u64 	%rd42, %rd74;
	ld.global.f64 	%fd341, [%rd42+40];
	mul.f64 	%fd342, %fd341, 0d3DD2589EFFED8ACC;
	mul.f64 	%fd343, %fd339, %fd340;
	div.rn.f64 	%fd344, %fd342, %fd343;
	fma.rn.f64 	%fd423, %fd331, %fd344, %fd423;
	fma.rn.f64 	%fd424, %fd333, %fd344, %fd424;
	fma.rn.f64 	%fd425, %fd335, %fd344, %fd425;
$L__BB0_27:
	mov.u32 	%r23, %ctaid.x;
	mov.u32 	%r24, %ntid.x;
	mov.u32 	%r25, %tid.x;
	mad.lo.s32 	%r26, %r23, %r24, %r25;
	setp.eq.s32 	%p17, %r26, 6;
	@%p17 bra 	$L__BB0_29;
	ld.param.u64 	%rd84, [_Z27compute_gravitational_forcePdS_S_S_S__param_3];
	ld.param.u64 	%rd75, [_Z27compute_gravitational_forcePdS_S_S_S__param_2];
	cvta.to.global.u64 	%rd43, %rd84;
	ld.global.f64 	%fd345, [%rd43+144];
	sub.f64 	%fd346, %fd345, %fd58;
	ld.global.f64 	%fd347, [%rd43+152];
	sub.f64 	%fd348, %fd347, %fd59;
	ld.global.f64 	%fd349, [%rd43+160];
	sub.f64 	%fd350, %fd349, %fd60;
	mul.f64 	%fd351, %fd348, %fd348;
	fma.rn.f64 	%fd352, %fd346, %fd346, %fd351;
	fma.rn.f64 	%fd353, %fd350, %fd350, %fd352;
	max.f64 	%fd354, %fd353, 0d3E112E0BE826D695;
	sqrt.rn.f64 	%fd355, %fd354;
	cvta.to.global.u64 	%rd44, %rd75;
	ld.global.f64 	%fd356, [%rd44+48];
	mul.f64 	%fd357, %fd356, 0d3DD2589EFFED8ACC;
	mul.f64 	%fd358, %fd354, %fd355;
	div.rn.f64 	%fd359, %fd357, %fd358;
	fma.rn.f64 	%fd423, %fd346, %fd359, %fd423;
	fma.rn.f64 	%fd424, %fd348, %fd359, %fd424;
	fma.rn.f64 	%fd425, %fd350, %fd359, %fd425;
$L__BB0_29:
	mov.u32 	%r27, %ctaid.x;
	mov.u32 	%r28, %ntid.x;
	mov.u32 	%r29, %tid.x;
	mad.lo.s32 	%r30, %r27, %r28, %r29;
	setp.eq.s32 	%p18, %r30, 7;
	@%p18 bra 	$L__BB0_31;
	ld.param.u64 	%rd85, [_Z27compute_gravitational_forcePdS_S_S_S__param_3];
	ld.param.u64 	%rd76, [_Z27compute_gravitational_forcePdS_S_S_S__param_2];
	cvta.to.global.u64 	%rd45, %rd85;
	ld.global.f64 	%fd360, [%rd45+168];
	sub.f64 	%fd361, %fd360, %fd58;
	ld.global.f64 	%fd362, [%rd45+176];
	sub.f64 	%fd363, %fd362, %fd59;
	ld.global.f64 	%fd364, [%rd45+184];
	sub.f64 	%fd365, %fd364, %fd60;
	mul.f64 	%fd366, %fd363, %fd363;
	fma.rn.f64 	%fd367, %fd361, %fd361, %fd366;
	fma.rn.f64 	%fd368, %fd365, %fd365, %fd367;
	max.f64 	%fd369, %fd368, 0d3E112E0BE826D695;
	sqrt.rn.f64 	%fd370, %fd369;
	cvta.to.global.u64 	%rd46, %rd76;
	ld.global.f64 	%fd371, [%rd46+56];
	mul.f64 	%fd372, %fd371, 0d3DD2589EFFED8ACC;
	mul.f64 	%fd373, %fd369, %fd370;
	div.rn.f64 	%fd374, %fd372, %fd373;
	fma.rn.f64 	%fd423, %fd361, %fd374, %fd423;
	fma.rn.f64 	%fd424, %fd363, %fd374, %fd424;
	fma.rn.f64 	%fd425, %fd365, %fd374, %fd425;
$L__BB0_31:
	mov.u32 	%r31, %ctaid.x;
	mov.u32 	%r32, %ntid.x;
	mov.u32 	%r33, %tid.x;
	mad.lo.s32 	%r34, %r31, %r32, %r33;
	setp.eq.s32 	%p19, %r34, 8;
	@%p19 bra 	$L__BB0_33;
	ld.param.u64 	%rd86, [_Z27compute_gravitational_forcePdS_S_S_S__param_3];
	ld.param.u64 	%rd77, [_Z27compute_gravitational_forcePdS_S_S_S__param_2];
	cvta.to.global.u64 	%rd47, %rd86;
	ld.global.f64 	%fd375, [%rd47+192];
	sub.f64 	%fd376, %fd375, %fd58;
	ld.global.f64 	%fd377, [%rd47+200];
	sub.f64 	%fd378, %fd377, %fd59;
	ld.global.f64 	%fd379, [%rd47+208];
	sub.f64 	%fd380, %fd379, %fd60;
	mul.f64 	%fd381, %fd378, %fd378;
	fma.rn.f64 	%fd382, %fd376, %fd376, %fd381;
	fma.rn.f64 	%fd383, %fd380, %fd380, %fd382;
	max.f64 	%fd384, %fd383, 0d3E112E0BE826D695;
	sqrt.rn.f64 	%fd385, %fd384;
	cvta.to.global.u64 	%rd48, %rd77;
	ld.global.f64 	%fd386, [%rd48+64];
	mul.f64 	%fd387, %fd386, 0d3DD2589EFFED8ACC;
	mul.f64 	%fd388, %fd384, %fd385;
	div.rn.f64 	%fd389, %fd387, %fd388;
	fma.rn.f64 	%fd423, %fd376, %fd389, %fd423;
	fma.rn.f64 	%fd424, %fd378, %fd389, %fd424;
	fma.rn.f64 	%fd425, %fd380, %fd389, %fd425;
$L__BB0_33:
	ld.param.u64 	%rd87, [_Z27compute_gravitational_forcePdS_S_S_S__param_4];
	mul.lo.s32 	%r39, %r34, 3;
	mul.f64 	%fd390, %fd423, 0d3FE0000000000000;
	fma.rn.f64 	%fd391, %fd390, 0d40F5180000000000, %fd55;
	cvta.to.global.u64 	%rd49, %rd87;
	mul.wide.s32 	%rd50, %r39, 8;
	add.s64 	%rd51, %rd49, %rd50;
	st.global.f64 	[%rd51], %fd391;
	mul.f64 	%fd392, %fd424, 0d3FE0000000000000;
	fma.rn.f64 	%fd393, %fd392, 0d40F5180000000000, %fd56;
	st.global.f64 	[%rd51+8], %fd393;
	mul.f64 	%fd394, %fd425, 0d3FE0000000000000;
	fma.rn.f64 	%fd395, %fd394, 0d40F5180000000000, %fd57;
	st.global.f64 	[%rd51+16], %fd395;
$L__BB0_34:
	ret;

}


// ===== COMPILED SASS (sm_100) =====

	.target	sm_100

	.elftype	@"ET_EXEC"


//--------------------- .note.nv.tkinfo           --------------------------
	.section	.note.nv.tkinfo,"",@"SHT_NOTE"
	.sectionflags	@"SHF_NOTE_NV_TKINFO"
	.tkinfo
        /*0018*/ 	.word	0x00000002
        /*0030*/ 	.string	""
        /*0030*/ 	.string	"ptxas"
        /*0030*/ 	.string	"Cuda compilation tools, release 13.0, V13.0.88"
        /*0030*/ 	.string	"Build cuda_13.0.r13.0/compiler.36424714_0"
        /*0030*/ 	.string	"-arch sm_100 -m 64 "



//--------------------- .note.nv.cuinfo           --------------------------
	.section	.note.nv.cuinfo,"",@"SHT_NOTE"
	.sectionflags	@"SHF_NOTE_NV_CUINFO"
        /*0018*/ 	.short	0x0002
        /*001a*/ 	.short	0x0064
        /*001c*/ 	.short	0x0082
	.zero		2


//--------------------- .nv.info                  --------------------------
	.section	.nv.info,"",@"SHT_CUDA_INFO"
	.align	4


	//----- nvinfo : EIATTR_REGCOUNT
	.align		4
        /*0000*/ 	.byte	0x04, 0x2f
        /*0002*/ 	.short	(.L_1 - .L_0)
	.align		4
.L_0:
        /*0004*/ 	.word	index@(_Z27compute_gravitational_forcePdS_S_S_S_)
        /*0008*/ 	.word	0x00000030


	//----- nvinfo : EIATTR_FRAME_SIZE
	.align		4
.L_1:
        /*000c*/ 	.byte	0x04, 0x11
        /*000e*/ 	.short	(.L_3 - .L_2)
	.align		4
.L_2:
        /*0010*/ 	.word	index@($__internal_1_$__cuda_sm20_dsqrt_rn_f64_mediumpath_v1)
        /*0014*/ 	.word	0x00000000


	//----- nvinfo : EIATTR_FRAME_SIZE
	.align		4
.L_3:
        /*0018*/ 	.byte	0x04, 0x11
        /*001a*/ 	.short	(.L_5 - .L_4)
	.align		4
.L_4:
        /*001c*/ 	.word	index@($__internal_0_$__cuda_sm20_div_rn_f64_full)
        /*0020*/ 	.word	0x00000000


	//----- nvinfo : EIATTR_FRAME_SIZE
	.align		4
.L_5:
        /*0024*/ 	.byte	0x04, 0x11
        /*0026*/ 	.short	(.L_7 - .L_6)
	.align		4
.L_6:
        /*0028*/ 	.word	index@(_Z27compute_gravitational_forcePdS_S_S_S_)
        /*002c*/ 	.word	0x00000000


	//----- nvinfo : EIATTR_MIN_STACK_SIZE
	.align		4
.L_7:
        /*0030*/ 	.byte	0x04, 0x12
        /*0032*/ 	.short	(.L_9 - .L_8)
	.align		4
.L_8:
        /*0034*/ 	.word	index@(_Z27compute_gravitational_forcePdS_S_S_S_)
        /*0038*/ 	.word	0x00000000
.L_9:


//--------------------- .nv.compat                --------------------------
	.section	.nv.compat,"",@"SHT_CUDA_COMPAT_INFO"
	.align	4
        /*0000*/ 	.byte	0x02, 0x09, 0x00, 0x00, 0x02, 0x02, 0x01, 0x00, 0x02, 0x05, 0x05, 0x00, 0x03, 0x07, 0x01, 0x01
        /*0010*/ 	.byte	0x02, 0x03, 0x00, 0x00, 0x02, 0x06, 0x01, 0x00, 0x04, 0x0b, 0x08, 0x00, 0x01, 0x00, 0x00, 0x00
        /*0020*/ 	.byte	0x00, 0x00, 0x00, 0x00


//--------------------- .nv.info._Z27compute_gravitational_forcePdS_S_S_S_ --------------------------
	.section	.nv.info._Z27compute_gravitational_forcePdS_S_S_S_,"",@"SHT_CUDA_INFO"
	.sectionflags	@""
	.align	4


	//----- nvinfo : EIATTR_CUDA_API_VERSION
	.align		4
        /*0000*/ 	.byte	0x04, 0x37
        /*0002*/ 	.short	(.L_11 - .L_10)
.L_10:
        /*0004*/ 	.word	0x00000082


	//----- nvinfo : EIATTR_KPARAM_INFO
	.align		4
.L_11:
        /*0008*/ 	.byte	0x04, 0x17
        /*000a*/ 	.short	(.L_13 - .L_12)
.L_12:
        /*000c*/ 	.word	0x00000000
        /*0010*/ 	.short	0x0004
        /*0012*/ 	.short	0x0020
        /*0014*/ 	.byte	0x00, 0xf5, 0x21, 0x00


	//----- nvinfo : EIATTR_KPARAM_INFO
	.align		4
.L_13:
        /*0018*/ 	.byte	0x04, 0x17
        /*001a*/ 	.short	(.L_15 - .L_14)
.L_14:
        /*001c*/ 	.word	0x00000000
        /*0020*/ 	.short	0x0003
        /*0022*/ 	.short	0x0018
        /*0024*/ 	.byte	0x00, 0xf5, 0x21, 0x00


	//----- nvinfo : EIATTR_KPARAM_INFO
	.align		4
.L_15:
        /*0028*/ 	.byte	0x04, 0x17
        /*002a*/ 	.short	(.L_17 - .L_16)
.L_16:
        /*002c*/ 	.word	0x00000000
        /*0030*/ 	.short	0x0002
        /*0032*/ 	.short	0x0010
        /*0034*/ 	.byte	0x00, 0xf5, 0x21, 0x00


	//----- nvinfo : EIATTR_KPARAM_INFO
	.align		4
.L_17:
        /*0038*/ 	.byte	0x04, 0x17
        /*003a*/ 	.short	(.L_19 - .L_18)
.L_18:
        /*003c*/ 	.word	0x00000000
        /*0040*/ 	.short	0x0001
        /*0042*/ 	.short	0x0008
        /*0044*/ 	.byte	0x00, 0xf5, 0x21, 0x00


	//----- nvinfo : EIATTR_KPARAM_INFO
	.align		4
.L_19:
        /*0048*/ 	.byte	0x04, 0x17
        /*004a*/ 	.short	(.L_21 - .L_20)
.L_20:
        /*004c*/ 	.word	0x00000000
        /*0050*/ 	.short	0x0000
        /*0052*/ 	.short	0x0000
        /*0054*/ 	.byte	0x00, 0xf5, 0x21, 0x00


	//----- nvinfo : EIATTR_SPARSE_MMA_MASK
	.align		4
.L_21:
        /*0058*/ 	.byte	0x03, 0x50
        /*005a*/ 	.short	0x0000


	//----- nvinfo : EIATTR_MAXREG_COUNT
	.align		4
        /*005c*/ 	.byte	0x03, 0x1b
        /*005e*/ 	.short	0x00ff


	//----- nvinfo : EIATTR_MERCURY_ISA_VERSION
	.align		4
        /*0060*/ 	.byte	0x03, 0x5f
        /*0062*/ 	.short	0x0101


	//----- nvinfo : EIATTR_VRC_CTA_INIT_COUNT
	.align		4
        /*0064*/ 	.byte	0x02, 0x4a
	.zero		1
	.zero		1


	//----- nvinfo : EIATTR_EXIT_INSTR_OFFSETS
	.align		4
        /*0068*/ 	.byte	0x04, 0x1c
        /*006a*/ 	.short	(.L_23 - .L_22)


	//   ....[0]....
.L_22:
        /*006c*/ 	.word	0x00000070


	//   ....[1]....
        /*0070*/ 	.word	0x00005e60


	//----- nvinfo : EIATTR_CRS_STACK_SIZE
	.align		4
.L_23:
        /*0074*/ 	.byte	0x04, 0x1e
        /*0076*/ 	.short	(.L_25 - .L_24)
.L_24:
        /*0078*/ 	.word	0x00000000


	//----- nvinfo : EIATTR_CBANK_PARAM_SIZE
	.align		4
.L_25:
        /*007c*/ 	.byte	0x03, 0x19
        /*007e*/ 	.short	0x0028


	//----- nvinfo : EIATTR_PARAM_CBANK
	.align		4
        /*0080*/ 	.byte	0x04, 0x0a
        /*0082*/ 	.short	(.L_27 - .L_26)
	.align		4
.L_26:
        /*0084*/ 	.word	index@(.nv.constant0._Z27compute_gravitational_forcePdS_S_S_S_)
        /*0088*/ 	.short	0x0380
        /*008a*/ 	.short	0x0028


	//----- nvinfo : EIATTR_SW_WAR
	.align		4
.L_27:
        /*008c*/ 	.byte	0x04, 0x36
        /*008e*/ 	.short	(.L_29 - .L_28)
.L_28:
        /*0090*/ 	.word	0x00000008
.L_29:


//--------------------- .nv.callgraph             --------------------------
	.section	.nv.callgraph,"",@"SHT_CUDA_CALLGRAPH"
	.align	4
	.sectionentsize	8
	.align		4
        /*0000*/ 	.word	0x00000000
	.align		4
        /*0004*/ 	.word	0xffffffff
	.align		4
        /*0008*/ 	.word	0x00000000
	.align		4
        /*000c*/ 	.word	0xfffffffe
	.align		4
        /*0010*/ 	.word	0x00000000
	.align		4
        /*0014*/ 	.word	0xfffffffd
	.align		4
        /*0018*/ 	.word	0x00000000
	.align		4
        /*001c*/ 	.word	0xfffffffc


//--------------------- .text._Z27compute_gravitational_forcePdS_S_S_S_ --------------------------
	.section	.text._Z27compute_gravitational_forcePdS_S_S_S_,"ax",@progbits
	.align	128
        .global         _Z27compute_gravitational_forcePdS_S_S_S_
        .type           _Z27compute_gravitational_forcePdS_S_S_S_,@function
        .size           _Z27compute_gravitational_forcePdS_S_S_S_,(.L_x_115 - _Z27compute_gravitational_forcePdS_S_S_S_)
        .other          _Z27compute_gravitational_forcePdS_S_S_S_,@"STO_CUDA_ENTRY STV_DEFAULT"
_Z27compute_gravitational_forcePdS_S_S_S_:
.text._Z27compute_gravitational_forcePdS_S_S_S_:
[----:B------:R-:W-:Y:S01]  /*0000*/  LDC R1, c[0x0][0x37c] ;  /* 0x0000df00ff017b82 */ /* 0x000fe20000000800 */
[----:B------:R-:W0:Y:S07]  /*0010*/  S2R R0, SR_TID.X ;  /* 0x0000000000007919 */ /* 0x000e2e0000002100 */
[----:B------:R-:W0:Y:S08]  /*0020*/  S2UR UR4, SR_CTAID.X ;  /* 0x00000000000479c3 */ /* 0x000e300000002500 */
[----:B------:R-:W0:Y:S02]  /*0030*/  LDC R11, c[0x0][0x360] ;  /* 0x0000d800ff0b7b82 */ /* 0x000e240000000800 */
[----:B0-----:R-:W-:-:S05]  /*0040*/  IMAD R11, R11, UR4, R0 ;  /* 0x000000040b0b7c24 */ /* 0x001fca000f8e0200 */
[----:B------:R-:W-:-:S04]  /*0050*/  ISETP.NE.AND P0, PT, R11, RZ, PT ;  /* 0x000000ff0b00720c */ /* 0x000fc80003f05270 */
[----:B------:R-:W-:-:S13]  /*0060*/  ISETP.GT.OR P0, PT, R11, 0x8, !P0 ;  /* 0x000000080b00780c */ /* 0x000fda0004704670 */
[----:B------:R-:W-:Y:S05]  /*0070*/  @P0 EXIT ;  /* 0x000000000000094d */ /* 0x000fea0003800000 */
[----:B------:R-:W0:Y:S01]  /*0080*/  LDC.64 R2, c[0x0][0x380] ;  /* 0x0000e000ff027b82 */ /* 0x000e220000000a00 */
[----:B------:R-:W1:Y:S01]  /*0090*/  LDCU.64 UR8, c[0x0][0x358] ;  /* 0x00006b00ff0877ac */ /* 0x000e620008000a00 */
[----:B------:R-:W-:-:S06]  /*00a0*/  IMAD R12, R11, 0x3, RZ ;  /* 0x000000030b0c7824 */ /* 0x000fcc00078e02ff */
[----:B------:R-:W2:Y:S01]  /*00b0*/  LDC.64 R4, c[0x0][0x380] ;  /* 0x0000e000ff047b82 */ /* 0x000ea20000000a00 */
[----:B0-----:R-:W-:-:S05]  /*00c0*/  IMAD.WIDE R2, R12, 0x8, R2 ;  /* 0x000000080c027825 */ /* 0x001fca00078e0202 */
[----:B-1----:R-:W3:Y:S04]  /*00d0*/  LDG.E.64 R30, desc[UR8][R2.64+0x8] ;  /* 0x00000808021e7981 */ /* 0x002ee8000c1e1b00 */
[----:B--2---:R-:W3:Y:S04]  /*00e0*/  LDG.E.64 R16, desc[UR8][R4.64+0x8] ;  /* 0x0000080804107981 */ /* 0x004ee8000c1e1b00 */
[----:B------:R-:W2:Y:S04]  /*00f0*/  LDG.E.64 R24, desc[UR8][R4.64] ;  /* 0x0000000804187981 */ /* 0x000ea8000c1e1b00 */
[----:B------:R-:W2:Y:S04]  /*0100*/  LDG.E.64 R26, desc[UR8][R2.64] ;  /* 0x00000008021a7981 */ /* 0x000ea8000c1e1b00 */
[----:B------:R0:W4:Y:S04]  /*0110*/  LDG.E.64 R14, desc[UR8][R4.64+0x10] ;  /* 0x00001008040e7981 */ /* 0x000128000c1e1b00 */
[----:B------:R-:W4:Y:S01]  /*0120*/  LDG.E.64 R28, desc[UR8][R2.64+0x10] ;  /* 0x00001008021c7981 */ /* 0x000f22000c1e1b00 */
[----:B------:R-:W-:Y:S01]  /*0130*/  UMOV UR4, 0xe826d695 ;  /* 0xe826d69500047882 */ /* 0x000fe20000000000 */
[----:B------:R-:W-:-:S02]  /*0140*/  UMOV UR5, 0x3e112e0b ;  /* 0x3e112e0b00057882 */ /* 0x000fc40000000000 */
[----:B------:R-:W-:Y:S02]  /*0150*/  UMOV UR6, UR5 ;  /* 0x0000000500067c82 */ /* 0x000fe40008000000 */
[----:B0-----:R-:W-:Y:S01]  /*0160*/  IMAD.U32 R4, RZ, RZ, UR6 ;  /* 0x00000006ff047e24 */ /* 0x001fe2000f8e00ff */
[----:B------:R-:W-:Y:S01]  /*0170*/  BSSY.RECONVERGENT B1, `(.L_x_0) ;  /* 0x0000024000017945 */ /* 0x000fe20003800200 */
[----:B---3--:R-:W-:Y:S02]  /*0180*/  DADD R16, R16, -R30 ;  /* 0x0000000010107229 */ /* 0x008fe4000000081e */
[----:B--2---:R-:W-:-:S06]  /*0190*/  DADD R24, R24, -R26 ;  /* 0x0000000018187229 */ /* 0x004fcc000000081a */
[----:B------:R-:W-:Y:S02]  /*01a0*/  DMUL R6, R16, R16 ;  /* 0x0000001010067228 */ /* 0x000fe40000000000 */
[----:B----4-:R-:W-:-:S06]  /*01b0*/  DADD R14, R14, -R28 ;  /* 0x000000000e0e7229 */ /* 0x010fcc000000081c */
[----:B------:R-:W-:-:S08]  /*01c0*/  DFMA R6, R24, R24, R6 ;  /* 0x000000181806722b */ /* 0x000fd00000000006 */
[----:B------:R-:W-:-:S08]  /*01d0*/  DFMA R6, R14, R14, R6 ;  /* 0x0000000e0e06722b */ /* 0x000fd00000000006 */
[----:B------:R-:W-:Y:S02]  /*01e0*/  DSETP.MAX.AND P0, P1, R6, UR4, PT ;  /* 0x0000000406007e2a */ /* 0x000fe4000b90f000 */
[----:B------:R-:W-:-:S05]  /*01f0*/  IMAD.MOV.U32 R0, RZ, RZ, R7 ;  /* 0x000000ffff007224 */ /* 0x000fca00078e0007 */
[----:B------:R-:W-:-:S07]  /*0200*/  FSEL R19, R0, UR6, P0 ;  /* 0x0000000600137c08 */ /* 0x000fce0008000000 */
[----:B------:R-:W-:-:S04]  /*0210*/  @P1 LOP3.LUT R19, R4, 0x80000, RZ, 0xfc, !PT ;  /* 0x0008000004131812 */ /* 0x000fc800078efcff */
[----:B------:R-:W0:Y:S01]  /*0220*/  MUFU.RSQ64H R3, R19 ;  /* 0x0000001300037308 */ /* 0x000e220000001c00 */
[----:B------:R-:W-:Y:S01]  /*0230*/  VIADD R2, R19, 0xfcb00000 ;  /* 0xfcb0000013027836 */ /* 0x000fe20000000000 */
[----:B------:R-:W-:Y:S01]  /*0240*/  SEL R18, R6, UR4, P0 ;  /* 0x0000000406127c07 */ /* 0x000fe20008000000 */
[----:B------:R-:W-:Y:S01]  /*0250*/  IMAD.MOV.U32 R7, RZ, RZ, 0x3fd80000 ;  /* 0x3fd80000ff077424 */ /* 0x000fe200078e00ff */
[----:B------:R-:W-:-:S03]  /*0260*/  MOV R6, 0x0 ;  /* 0x0000000000067802 */ /* 0x000fc60000000f00 */
[----:B0-----:R-:W-:-:S08]  /*0270*/  DMUL R4, R2, R2 ;  /* 0x0000000202047228 */ /* 0x001fd00000000000 */
[----:B------:R-:W-:-:S08]  /*0280*/  DFMA R4, R18, -R4, 1 ;  /* 0x3ff000001204742b */ /* 0x000fd00000000804 */
[----:B------:R-:W-:Y:S02]  /*0290*/  DFMA R6, R4, R6, 0.5 ;  /* 0x3fe000000406742b */ /* 0x000fe40000000006 */
[----:B------:R-:W-:-:S08]  /*02a0*/  DMUL R4, R2, R4 ;  /* 0x0000000402047228 */ /* 0x000fd00000000000 */
[----:B------:R-:W-:Y:S01]  /*02b0*/  DFMA R4, R6, R4, R2 ;  /* 0x000000040604722b */ /* 0x000fe20000000002 */
[----:B------:R-:W-:-:S07]  /*02c0*/  ISETP.GE.U32.AND P0, PT, R2, 0x7ca00000, PT ;  /* 0x7ca000000200780c */ /* 0x000fce0003f06070 */
[----:B------:R-:W-:Y:S02]  /*02d0*/  DMUL R6, R18, R4 ;  /* 0x0000000412067228 */ /* 0x000fe40000000000 */
[----:B------:R-:W-:Y:S02]  /*02e0*/  VIADD R23, R5, 0xfff00000 ;  /* 0xfff0000005177836 */ /* 0x000fe40000000000 */
[----:B------:R-:W-:-:S04]  /*02f0*/  IMAD.MOV.U32 R22, RZ, RZ, R4 ;  /* 0x000000ffff167224 */ /* 0x000fc800078e0004 */
[----:B------:R-:W-:-:S08]  /*0300*/  DFMA R8, R6, -R6, R18 ;  /* 0x800000060608722b */ /* 0x000fd00000000012 */
[----:B------:R-:W-:Y:S01]  /*0310*/  DFMA R20, R8, R22, R6 ;  /* 0x000000160814722b */ /* 0x000fe20000000006 */
[----:B------:R-:W-:Y:S10]  /*0320*/  @!P0 BRA `(.L_x_1) ;  /* 0x0000000000208947 */ /* 0x000ff40003800000 */
[----:B------:R-:W-:Y:S01]  /*0330*/  MOV R0, R2 ;  /* 0x0000000200007202 */ /* 0x000fe20000000f00 */
[----:B------:R-:W-:Y:S01]  /*0340*/  IMAD.MOV.U32 R5, RZ, RZ, R23 ;  /* 0x000000ffff057224 */ /* 0x000fe200078e0017 */
[----:B------:R-:W-:Y:S01]  /*0350*/  MOV R10, 0x390 ;  /* 0x00000390000a7802 */ /* 0x000fe20000000f00 */
[----:B------:R-:W-:Y:S02]  /*0360*/  IMAD.MOV.U32 R2, RZ, RZ, R18 ;  /* 0x000000ffff027224 */ /* 0x000fe400078e0012 */
[----:B------:R-:W-:-:S07]  /*0370*/  IMAD.MOV.U32 R3, RZ, RZ, R19 ;  /* 0x000000ffff037224 */ /* 0x000fce00078e0013 */
[----:B------:R-:W-:Y:S05]  /*0380*/  CALL.REL.NOINC `($__internal_1_$__cuda_sm20_dsqrt_rn_f64_mediumpath_v1) ;  /* 0x0000006000507944 */ /* 0x000fea0003c00000 */
[----:B------:R-:W-:Y:S01]  /*0390*/  MOV R20, R2 ;  /* 0x0000000200147202 */ /* 0x000fe20000000f00 */
[----:B------:R-:W-:-:S07]  /*03a0*/  IMAD.MOV.U32 R21, RZ, RZ, R3 ;  /* 0x000000ffff157224 */ /* 0x000fce00078e0003 */
.L_x_1:
[----:B------:R-:W-:Y:S05]  /*03b0*/  BSYNC.RECONVERGENT B1 ;  /* 0x0000000000017941 */ /* 0x000fea0003800200 */
.L_x_0:
[----:B------:R-:W0:Y:S02]  /*03c0*/  LDC.64 R2, c[0x0][0x390] ;  /* 0x0000e400ff027b82 */ /* 0x000e240000000a00 */
[----:B0-----:R-:W2:Y:S01]  /*03d0*/  LDG.E.64 R2, desc[UR8][R2.64] ;  /* 0x0000000802027981 */ /* 0x001ea2000c1e1b00 */
[----:B------:R-:W-:Y:S01]  /*03e0*/  DMUL R18, R18, R20 ;  /* 0x0000001412127228 */ /* 0x000fe20000000000 */
[----:B------:R-:W-:Y:S01]  /*03f0*/  IMAD.MOV.U32 R4, RZ, RZ, 0x1 ;  /* 0x00000001ff047424 */ /* 0x000fe200078e00ff */
[----:B------:R-:W-:Y:S01]  /*0400*/  UMOV UR4, 0xffed8acc ;  /* 0xffed8acc00047882 */ /* 0x000fe20000000000 */
[----:B------:R-:W-:Y:S01]  /*0410*/  UMOV UR5, 0x3dd2589e ;  /* 0x3dd2589e00057882 */ /* 0x000fe20000000000 */
[----:B------:R-:W-:Y:S02]  /*0420*/  BSSY.RECONVERGENT B1, `(.L_x_2) ;  /* 0x0000013000017945 */ /* 0x000fe40003800200 */
[----:B------:R-:W0:Y:S02]  /*0430*/  MUFU.RCP64H R5, R19 ;  /* 0x0000001300057308 */ /* 0x000e240000001800 */
[----:B0-----:R-:W-:-:S08]  /*0440*/  DFMA R6, -R18, R4, 1 ;  /* 0x3ff000001206742b */ /* 0x001fd00000000104 */
[----:B------:R-:W-:-:S08]  /*0450*/  DFMA R6, R6, R6, R6 ;  /* 0x000000060606722b */ /* 0x000fd00000000006 */
[----:B------:R-:W-:-:S08]  /*0460*/  DFMA R6, R4, R6, R4 ;  /* 0x000000060406722b */ /* 0x000fd00000000004 */
[----:B------:R-:W-:-:S08]  /*0470*/  DFMA R8, -R18, R6, 1 ;  /* 0x3ff000001208742b */ /* 0x000fd00000000106 */
[----:B------:R-:W-:Y:S02]  /*0480*/  DFMA R8, R6, R8, R6 ;  /* 0x000000080608722b */ /* 0x000fe40000000006 */
[----:B--2---:R-:W-:-:S08]  /*0490*/  DMUL R4, R2, UR4 ;  /* 0x0000000402047c28 */ /* 0x004fd00008000000 */
[----:B------:R-:W-:Y:S02]  /*04a0*/  DMUL R2, R4, R8 ;  /* 0x0000000804027228 */ /* 0x000fe40000000000 */
[----:B------:R-:W-:-:S06]  /*04b0*/  FSETP.GEU.AND P1, PT, |R5|, 6.5827683646048100446e-37, PT ;  /* 0x036000000500780b */ /* 0x000fcc0003f2e200 */
[----:B------:R-:W-:-:S08]  /*04c0*/  DFMA R6, -R18, R2, R4 ;  /* 0x000000021206722b */ /* 0x000fd00000000104 */
[----:B------:R-:W-:-:S10]  /*04d0*/  DFMA R2, R8, R6, R2 ;  /* 0x000000060802722b */ /* 0x000fd40000000002 */
[----:B------:R-:W-:-:S05]  /*04e0*/  FFMA R0, RZ, R19, R3 ;  /* 0x00000013ff007223 */ /* 0x000fca0000000003 */
[----:B------:R-:W-:-:S13]  /*04f0*/  FSETP.GT.AND P0, PT, |R0|, 1.469367938527859385e-39, PT ;  /* 0x001000000000780b */ /* 0x000fda0003f04200 */
[----:B------:R-:W-:Y:S05]  /*0500*/  @P0 BRA P1, `(.L_x_3) ;  /* 0x0000000000100947 */ /* 0x000fea0000800000 */
[----:B------:R-:W-:Y:S01]  /*0510*/  IMAD.MOV.U32 R2, RZ, RZ, R18 ;  /* 0x000000ffff027224 */ /* 0x000fe200078e0012 */
[----:B------:R-:W-:Y:S02]  /*0520*/  MOV R3, R19 ;  /* 0x0000001300037202 */ /* 0x000fe40000000f00 */
[----:B------:R-:W-:-:S07]  /*0530*/  MOV R0, 0x550 ;  /* 0x0000055000007802 */ /* 0x000fce0000000f00 */
[----:B------:R-:W-:Y:S05]  /*0540*/  CALL.REL.NOINC `($__internal_0_$__cuda_sm20_div_rn_f64_full) ;  /* 0x0000005800487944 */ /* 0x000fea0003c00000 */
.L_x_3:
[----:B------:R-:W-:Y:S05]  /*0550*/  BSYNC.RECONVERGENT B1 ;  /* 0x0000000000017941 */ /* 0x000fea0003800200 */
.L_x_2:
[----:B------:R-:W-:Y:S01]  /*0560*/  ISETP.NE.AND P0, PT, R11, 0x1, PT ;  /* 0x000000010b00780c */ /* 0x000fe20003f05270 */
[----:B------:R-:W-:Y:S01]  /*0570*/  BSSY.RECONVERGENT B1, `(.L_x_4) ;  /* 0x0000051000017945 */ /* 0x000fe20003800200 */
[-C--:B------:R-:W-:Y:S02]  /*0580*/  DFMA R24, R24, R2.reuse, RZ ;  /* 0x000000021818722b */ /* 0x080fe400000000ff */
[-C--:B------:R-:W-:Y:S02]  /*0590*/  DFMA R16, R16, R2.reuse, RZ ;  /* 0x000000021010722b */ /* 0x080fe400000000ff */
[----:B------:R-:W-:-:S07]  /*05a0*/  DFMA R14, R14, R2, RZ ;  /* 0x000000020e0e722b */ /* 0x000fce00000000ff */
[----:B------:R-:W-:Y:S05]  /*05b0*/  @!P0 BRA `(.L_x_5) ;  /* 0x0000000400308947 */ /* 0x000fea0003800000 */
[----:B------:R-:W0:Y:S02]  /*05c0*/  LDC.64 R4, c[0x0][0x380] ;  /* 0x0000e000ff047b82 */ /* 0x000e240000000a00 */
[----:B0-----:R-:W2:Y:S04]  /*05d0*/  LDG.E.64 R20, desc[UR8][R4.64+0x20] ;  /* 0x0000200804147981 */ /* 0x001ea8000c1e1b00 */
[----:B------:R-:W3:Y:S04]  /*05e0*/  LDG.E.64 R22, desc[UR8][R4.64+0x18] ;  /* 0x0000180804167981 */ /* 0x000ee8000c1e1b00 */
[----:B------:R-:W4:Y:S01]  /*05f0*/  LDG.E.64 R18, desc[UR8][R4.64+0x28] ;  /* 0x0000280804127981 */ /* 0x000f22000c1e1b00 */
[----:B------:R-:W-:Y:S01]  /*0600*/  UMOV UR4, 0xe826d695 ;  /* 0xe826d69500047882 */ /* 0x000fe20000000000 */
[----:B------:R-:W-:Y:S01]  /*0610*/  UMOV UR5, 0x3e112e0b ;  /* 0x3e112e0b00057882 */ /* 0x000fe20000000000 */
[----:B------:R-:W-:Y:S01]  /*0620*/  IMAD.MOV.U32 R7, RZ, RZ, 0x3fd80000 ;  /* 0x3fd80000ff077424 */ /* 0x000fe200078e00ff */
[----:B------:R-:W-:Y:S01]  /*0630*/  UMOV UR6, UR5 ;  /* 0x0000000500067c82 */ /* 0x000fe20008000000 */
[----:B------:R-:W-:Y:S01]  /*0640*/  BSSY.RECONVERGENT B2, `(.L_x_6) ;  /* 0x0000026000027945 */ /* 0x000fe20003800200 */
[----:B------:R-:W-:Y:S01]  /*0650*/  IMAD.U32 R6, RZ, RZ, UR6 ;  /* 0x00000006ff067e24 */ /* 0x000fe2000f8e00ff */
[----:B--2---:R-:W-:-:S02]  /*0660*/  DADD R20, -R30, R20 ;  /* 0x000000001e147229 */ /* 0x004fc40000000114 */
[----:B---3--:R-:W-:-:S06]  /*0670*/  DADD R22, -R26, R22 ;  /* 0x000000001a167229 */ /* 0x008fcc0000000116 */
[----:B------:R-:W-:Y:S02]  /*0680*/  DMUL R2, R20, R20 ;  /* 0x0000001414027228 */ /* 0x000fe40000000000 */
[----:B----4-:R-:W-:-:S06]  /*0690*/  DADD R18, -R28, R18 ;  /* 0x000000001c127229 */ /* 0x010fcc0000000112 */
[----:B------:R-:W-:-:S08]  /*06a0*/  DFMA R2, R22, R22, R2 ;  /* 0x000000161602722b */ /* 0x000fd00000000002 */
[----:B------:R-:W-:-:S08]  /*06b0*/  DFMA R2, R18, R18, R2 ;  /* 0x000000121202722b */ /* 0x000fd00000000002 */
[----:B------:R-:W-:Y:S02]  /*06c0*/  DSETP.MAX.AND P0, P1, R2, UR4, PT ;  /* 0x0000000402007e2a */ /* 0x000fe4000b90f000 */
[----:B------:R-:W-:-:S04]  /*06d0*/  IMAD.MOV.U32 R0, RZ, RZ, R3 ;  /* 0x000000ffff007224 */ /* 0x000fc800078e0003 */
[----:B------:R-:W-:Y:S02]  /*06e0*/  SEL R32, R2, UR4, P0 ;  /* 0x0000000402207c07 */ /* 0x000fe40008000000 */
[----:B------:R-:W-:-:S06]  /*06f0*/  FSEL R33, R0, UR6, P0 ;  /* 0x0000000600217c08 */ /* 0x000fcc0008000000 */
[----:B------:R-:W-:Y:S02]  /*0700*/  @P1 LOP3.LUT R33, R6, 0x80000, RZ, 0xfc, !PT ;  /* 0x0008000006211812 */ /* 0x000fe400078efcff */
[----:B------:R-:W-:Y:S02]  /*0710*/  MOV R6, 0x0 ;  /* 0x0000000000067802 */ /* 0x000fe40000000f00 */
[----:B------:R-:W0:Y:S01]  /*0720*/  MUFU.RSQ64H R3, R33 ;  /* 0x0000002100037308 */ /* 0x000e220000001c00 */
[----:B------:R-:W-:-:S05]  /*0730*/  VIADD R2, R33, 0xfcb00000 ;  /* 0xfcb0000021027836 */ /* 0x000fca0000000000 */
[----:B------:R-:W-:Y:S01]  /*0740*/  ISETP.GE.U32.AND P0, PT, R2, 0x7ca00000, PT ;  /* 0x7ca000000200780c */ /* 0x000fe20003f06070 */
[----:B0-----:R-:W-:-:S08]  /*0750*/  DMUL R4, R2, R2 ;  /* 0x0000000202047228 */ /* 0x001fd00000000000 */
[----:B------:R-:W-:-:S08]  /*0760*/  DFMA R4, R32, -R4, 1 ;  /* 0x3ff000002004742b */ /* 0x000fd00000000804 */
[----:B------:R-:W-:Y:S02]  /*0770*/  DFMA R6, R4, R6, 0.5 ;  /* 0x3fe000000406742b */ /* 0x000fe40000000006 */
[----:B------:R-:W-:-:S08]  /*0780*/  DMUL R4, R2, R4 ;  /* 0x0000000402047228 */ /* 0x000fd00000000000 */
[----:B------:R-:W-:-:S08]  /*0790*/  DFMA R6, R6, R4, R2 ;  /* 0x000000040606722b */ /* 0x000fd00000000002 */
        /* <DEDUP_REMOVED lines=8> */
[----:B------:R-:W-:Y:S01]  /*0820*/  MOV R2, R32 ;  /* 0x0000002000027202 */ /* 0x000fe20000000f00 */
[----:B------:R-:W-:Y:S01]  /*0830*/  IMAD.MOV.U32 R6, RZ, RZ, R34 ;  /* 0x000000ffff067224 */ /* 0x000fe200078e0022 */
[----:B------:R-:W-:Y:S01]  /*0840*/  MOV R10, 0x880 ;  /* 0x00000880000a7802 */ /* 0x000fe20000000f00 */
[----:B------:R-:W-:Y:S02]  /*0850*/  IMAD.MOV.U32 R7, RZ, RZ, R35 ;  /* 0x000000ffff077224 */ /* 0x000fe400078e0023 */
[----:B------:R-:W-:-:S07]  /*0860*/  IMAD.MOV.U32 R3, RZ, RZ, R33 ;  /* 0x000000ffff037224 */ /* 0x000fce00078e0021 */
[----:B------:R-:W-:Y:S05]  /*0870*/  CALL.REL.NOINC `($__internal_1_$__cuda_sm20_dsqrt_rn_f64_mediumpath_v1) ;  /* 0x0000005c00147944 */ /* 0x000fea0003c00000 */
[----:B------:R-:W-:Y:S02]  /*0880*/  IMAD.MOV.U32 R36, RZ, RZ, R2 ;  /* 0x000000ffff247224 */ /* 0x000fe400078e0002 */
[----:B------:R-:W-:-:S07]  /*0890*/  IMAD.MOV.U32 R37, RZ, RZ, R3 ;  /* 0x000000ffff257224 */ /* 0x000fce00078e0003 */
.L_x_7:
[----:B------:R-:W-:Y:S05]  /*08a0*/  BSYNC.RECONVERGENT B2 ;  /* 0x0000000000027941 */ /* 0x000fea0003800200 */
.L_x_6:
[----:B------:R-:W0:Y:S02]  /*08b0*/  LDC.64 R2, c[0x0][0x390] ;  /* 0x0000e400ff027b82 */ /* 0x000e240000000a00 */
[----:B0-----:R-:W2:Y:S01]  /*08c0*/  LDG.E.64 R2, desc[UR8][R2.64+0x8] ;  /* 0x0000080802027981 */ /* 0x001ea2000c1e1b00 */
[----:B------:R-:W-:Y:S01]  /*08d0*/  DMUL R32, R32, R36 ;  /* 0x0000002420207228 */ /* 0x000fe20000000000 */
[----:B------:R-:W-:Y:S01]  /*08e0*/  MOV R4, 0x1 ;  /* 0x0000000100047802 */ /* 0x000fe20000000f00 */
        /* <DEDUP_REMOVED lines=18> */
[----:B------:R-:W-:Y:S01]  /*0a10*/  MOV R0, 0xa40 ;  /* 0x00000a4000007802 */ /* 0x000fe20000000f00 */
[----:B------:R-:W-:-:S07]  /*0a20*/  IMAD.MOV.U32 R3, RZ, RZ, R33 ;  /* 0x000000ffff037224 */ /* 0x000fce00078e0021 */
[----:B------:R-:W-:Y:S05]  /*0a30*/  CALL.REL.NOINC `($__internal_0_$__cuda_sm20_div_rn_f64_full) ;  /* 0x00000054000c7944 */ /* 0x000fea0003c00000 */
.L_x_9:
[----:B------:R-:W-:Y:S05]  /*0a40*/  BSYNC.RECONVERGENT B2 ;  /* 0x0000000000027941 */ /* 0x000fea0003800200 */
.L_x_8:
[-C--:B------:R-:W-:Y:S02]  /*0a50*/  DFMA R24, R22, R2.reuse, R24 ;  /* 0x000000021618722b */ /* 0x080fe40000000018 */
[-C--:B------:R-:W-:Y:S02]  /*0a60*/  DFMA R16, R20, R2.reuse, R16 ;  /* 0x000000021410722b */ /* 0x080fe40000000010 */
[----:B------:R-:W-:-:S11]  /*0a70*/  DFMA R14, R18, R2, R14 ;  /* 0x00000002120e722b */ /* 0x000fd6000000000e */
.L_x_5:
[----:B------:R-:W-:Y:S05]  /*0a80*/  BSYNC.RECONVERGENT B1 ;  /* 0x0000000000017941 */ /* 0x000fea0003800200 */
.L_x_4:
[----:B------:R-:W-:Y:S01]  /*0a90*/  ISETP.NE.AND P0, PT, R11, 0x2, PT ;  /* 0x000000020b00780c */ /* 0x000fe20003f05270 */
[----:B------:R-:W-:-:S12]  /*0aa0*/  BSSY.RECONVERGENT B1, `(.L_x_10) ;  /* 0x000004e000017945 */ /* 0x000fd80003800200 */
        /* <DEDUP_REMOVED lines=18> */
[----:B------:R-:W-:-:S04]  /*0bd0*/  MOV R0, R3 ;  /* 0x0000000300007202 */ /* 0x000fc80000000f00 */
[----:B------:R-:W-:Y:S02]  /*0be0*/  FSEL R33, R0, UR6, P0 ;  /* 0x0000000600217c08 */ /* 0x000fe40008000000 */
[----:B------:R-:W-:-:S06]  /*0bf0*/  SEL R32, R2, UR4, P0 ;  /* 0x0000000402207c07 */ /* 0x000fcc0008000000 */
[----:B------:R-:W-:Y:S01]  /*0c00*/  @P1 LOP3.LUT R33, R6, 0x80000, RZ, 0xfc, !PT ;  /* 0x0008000006211812 */ /* 0x000fe200078efcff */
[----:B------:R-:W-:-:S03]  /*0c10*/  IMAD.MOV.U32 R6, RZ, RZ, 0x0 ;  /* 0x00000000ff067424 */ /* 0x000fc600078e00ff */
        /* <DEDUP_REMOVED lines=9> */
[----:B------:R-:W-:Y:S01]  /*0cb0*/  IADD3 R5, PT, PT, R7, -0x100000, RZ ;  /* 0xfff0000007057810 */ /* 0x000fe20007ffe0ff */
[----:B------:R-:W-:-:S05]  /*0cc0*/  IMAD.MOV.U32 R4, RZ, RZ, R6 ;  /* 0x000000ffff047224 */ /* 0x000fca00078e0006 */
[----:B------:R-:W-:-:S08]  /*0cd0*/  DFMA R8, R34, -R34, R32 ;  /* 0x800000222208722b */ /* 0x000fd00000000020 */
[----:B------:R-:W-:Y:S01]  /*0ce0*/  DFMA R36, R8, R4, R34 ;  /* 0x000000040824722b */ /* 0x000fe20000000022 */
[----:B------:R-:W-:Y:S10]  /*0cf0*/  @!P0 BRA `(.L_x_13) ;  /* 0x0000000000288947 */ /* 0x000ff40003800000 */
[----:B------:R-:W-:Y:S01]  /*0d00*/  IMAD.MOV.U32 R4, RZ, RZ, R6 ;  /* 0x000000ffff047224 */ /* 0x000fe200078e0006 */
[----:B------:R-:W-:Y:S01]  /*0d10*/  MOV R7, R35 ;  /* 0x0000002300077202 */ /* 0x000fe20000000f00 */
[----:B------:R-:W-:Y:S01]  /*0d20*/  IMAD.MOV.U32 R0, RZ, RZ, R2 ;  /* 0x000000ffff007224 */ /* 0x000fe200078e0002 */
[----:B------:R-:W-:Y:S01]  /*0d30*/  MOV R10, 0xd80 ;  /* 0x00000d80000a7802 */ /* 0x000fe20000000f00 */
[----:B------:R-:W-:Y:S02]  /*0d40*/  IMAD.MOV.U32 R6, RZ, RZ, R34 ;  /* 0x000000ffff067224 */ /* 0x000fe400078e0022 */
[----:B------:R-:W-:Y:S02]  /*0d50*/  IMAD.MOV.U32 R2, RZ, RZ, R32 ;  /* 0x000000ffff027224 */ /* 0x000fe400078e0020 */
[----:B------:R-:W-:-:S07]  /*0d60*/  IMAD.MOV.U32 R3, RZ, RZ, R33 ;  /* 0x000000ffff037224 */ /* 0x000fce00078e0021 */
[----:B------:R-:W-:Y:S05]  /*0d70*/  CALL.REL.NOINC `($__internal_1_$__cuda_sm20_dsqrt_rn_f64_mediumpath_v1) ;  /* 0x0000005400d47944 */ /* 0x000fea0003c00000 */
[----:B------:R-:W-:Y:S01]  /*0d80*/  MOV R36, R2 ;  /* 0x0000000200247202 */ /* 0x000fe20000000f00 */
[----:B------:R-:W-:-:S07]  /*0d90*/  IMAD.MOV.U32 R37, RZ, RZ, R3 ;  /* 0x000000ffff257224 */ /* 0x000fce00078e0003 */
.L_x_13:
[----:B------:R-:W-:Y:S05]  /*0da0*/  BSYNC.RECONVERGENT B2 ;  /* 0x0000000000027941 */ /* 0x000fea0003800200 */
.L_x_12:
        /* <DEDUP_REMOVED lines=25> */
.L_x_15:
[----:B------:R-:W-:Y:S05]  /*0f40*/  BSYNC.RECONVERGENT B2 ;  /* 0x0000000000027941 */ /* 0x000fea0003800200 */
.L_x_14:
[-C--:B------:R-:W-:Y:S02]  /*0f50*/  DFMA R24, R22, R2.reuse, R24 ;  /* 0x000000021618722b */ /* 0x080fe40000000018 */
[-C--:B------:R-:W-:Y:S02]  /*0f60*/  DFMA R16, R20, R2.reuse, R16 ;  /* 0x000000021410722b */ /* 0x080fe40000000010 */
[----:B------:R-:W-:-:S11]  /*0f70*/  DFMA R14, R18, R2, R14 ;  /* 0x00000002120e722b */ /* 0x000fd6000000000e */
.L_x_11:
[----:B------:R-:W-:Y:S05]  /*0f80*/  BSYNC.RECONVERGENT B1 ;  /* 0x0000000000017941 */ /* 0x000fea0003800200 */
.L_x_10:
        /* <DEDUP_REMOVED lines=49> */
.L_x_19:
[----:B------:R-:W-:Y:S05]  /*12a0*/  BSYNC.RECONVERGENT B2 ;  /* 0x0000000000027941 */ /* 0x000fea0003800200 */
.L_x_18:
        /* <DEDUP_REMOVED lines=25> */
.L_x_21:
[----:B------:R-:W-:Y:S05]  /*1440*/  BSYNC.RECONVERGENT B2 ;  /* 0x0000000000027941 */ /* 0x000fea0003800200 */
.L_x_20:
[-C--:B------:R-:W-:Y:S02]  /*1450*/  DFMA R24, R22, R2.reuse, R24 ;  /* 0x000000021618722b */ /* 0x080fe40000000018 */
[-C--:B------:R-:W-:Y:S02]  /*1460*/  DFMA R16, R20, R2.reuse, R16 ;  /* 0x000000021410722b */ /* 0x080fe40000000010 */
[----:B------:R-:W-:-:S11]  /*1470*/  DFMA R14, R18, R2, R14 ;  /* 0x00000002120e722b */ /* 0x000fd6000000000e */
.L_x_17:
[----:B------:R-:W-:Y:S05]  /*1480*/  BSYNC.RECONVERGENT B1 ;  /* 0x0000000000017941 */ /* 0x000fea0003800200 */
.L_x_16:
        /* <DEDUP_REMOVED lines=49> */
.L_x_25:
[----:B------:R-:W-:Y:S05]  /*17a0*/  BSYNC.RECONVERGENT B2 ;  /* 0x0000000000027941 */ /* 0x000fea0003800200 */
.L_x_24:
        /* <DEDUP_REMOVED lines=25> */
.L_x_27:
[----:B------:R-:W-:Y:S05]  /*1940*/  BSYNC.RECONVERGENT B2 ;  /* 0x0000000000027941 */ /* 0x000fea0003800200 */
.L_x_26:
[-C--:B------:R-:W-:Y:S02]  /*1950*/  DFMA R24, R22, R2.reuse, R24 ;  /* 0x000000021618722b */ /* 0x080fe40000000018 */
[-C--:B------:R-:W-:Y:S02]  /*1960*/  DFMA R16, R20, R2.reuse, R16 ;  /* 0x000000021410722b */ /* 0x080fe40000000010 */
[----:B------:R-:W-:-:S11]  /*1970*/  DFMA R14, R18, R2, R14 ;  /* 0x00000002120e722b */ /* 0x000fd6000000000e */
.L_x_23:
[----:B------:R-:W-:Y:S05]  /*1980*/  BSYNC.RECONVERGENT B1 ;  /* 0x0000000000017941 */ /* 0x000fea0003800200 */
.L_x_22:
        /* <DEDUP_REMOVED lines=49> */
.L_x_31:
[----:B------:R-:W-:Y:S05]  /*1ca0*/  BSYNC.RECONVERGENT B2 ;  /* 0x0000000000027941 */ /* 0x000fea0003800200 */
.L_x_30:
        /* <DEDUP_REMOVED lines=25> */
.L_x_33:
[----:B------:R-:W-:Y:S05]  /*1e40*/  BSYNC.RECONVERGENT B2 ;  /* 0x0000000000027941 */ /* 0x000fea0003800200 */
.L_x_32:
[-C--:B------:R-:W-:Y:S02]  /*1e50*/  DFMA R24, R22, R2.reuse, R24 ;  /* 0x000000021618722b */ /* 0x080fe40000000018 */
[-C--:B------:R-:W-:Y:S02]  /*1e60*/  DFMA R16, R20, R2.reuse, R16 ;  /* 0x000000021410722b */ /* 0x080fe40000000010 */
[----:B------:R-:W-:-:S11]  /*1e70*/  DFMA R14, R18, R2, R14 ;  /* 0x00000002120e722b */ /* 0x000fd6000000000e */
.L_x_29:
[----:B------:R-:W-:Y:S05]  /*1e80*/  BSYNC.RECONVERGENT B1 ;  /* 0x0000000000017941 */ /* 0x000fea0003800200 */
.L_x_28:
        /* <DEDUP_REMOVED lines=49> */
.L_x_37:
[----:B------:R-:W-:Y:S05]  /*21a0*/  BSYNC.RECONVERGENT B2 ;  /* 0x0000000000027941 */ /* 0x000fea0003800200 */
.L_x_36:
        /* <DEDUP_REMOVED lines=25> */
.L_x_39:
[----:B------:R-:W-:Y:S05]  /*2340*/  BSYNC.RECONVERGENT B2 ;  /* 0x0000000000027941 */ /* 0x000fea0003800200 */
.L_x_38:
[-C--:B------:R-:W-:Y:S02]  /*2350*/  DFMA R24, R22, R2.reuse, R24 ;  /* 0x000000021618722b */ /* 0x080fe40000000018 */
[-C--:B------:R-:W-:Y:S02]  /*2360*/  DFMA R16, R20, R2.reuse, R16 ;  /* 0x000000021410722b */ /* 0x080fe40000000010 */
[----:B------:R-:W-:-:S11]  /*2370*/  DFMA R14, R18, R2, R14 ;  /* 0x00000002120e722b */ /* 0x000fd6000000000e */
.L_x_35:
[----:B------:R-:W-:Y:S05]  /*2380*/  BSYNC.RECONVERGENT B1 ;  /* 0x0000000000017941 */ /* 0x000fea0003800200 */
.L_x_34:
        /* <DEDUP_REMOVED lines=49> */
.L_x_43:
[----:B------:R-:W-:Y:S05]  /*26a0*/  BSYNC.RECONVERGENT B2 ;  /* 0x0000000000027941 */ /* 0x000fea0003800200 */
.L_x_42:
        /* <DEDUP_REMOVED lines=25> */
.L_x_45:
[----:B------:R-:W-:Y:S05]  /*2840*/  BSYNC.RECONVERGENT B2 ;  /* 0x0000000000027941 */ /* 0x000fea0003800200 */
.L_x_44:
[-C--:B------:R-:W-:Y:S02]  /*2850*/  DFMA R24, R22, R2.reuse, R24 ;  /* 0x000000021618722b */ /* 0x080fe40000000018 */
[-C--:B------:R-:W-:Y:S02]  /*2860*/  DFMA R16, R20, R2.reuse, R16 ;  /* 0x000000021410722b */ /* 0x080fe40000000010 */
[----:B------:R-:W-:-:S11]  /*2870*/  DFMA R14, R18, R2, R14 ;  /* 0x00000002120e722b */ /* 0x000fd6000000000e */
.L_x_41:
[----:B------:R-:W-:Y:S05]  /*2880*/  BSYNC.RECONVERGENT B1 ;  /* 0x0000000000017941 */ /* 0x000fea0003800200 */
.L_x_40:
[----:B------:R-:W-:Y:S01]  /*2890*/  ISETP.NE.AND P0, PT, R11, 0x8, PT ;  /* 0x000000080b00780c */ /* 0x000fe20003f05270 */
[----:B------:R-:W-:-:S12]  /*28a0*/  BSSY.RECONVERGENT B1, `(.L_x_46) ;  /* 0x000004c000017945 */ /* 0x000fd80003800200 */
[----:B------:R-:W-:Y:S05]  /*28b0*/  @!P0 BRA `(.L_x_47) ;  /* 0x0000000400288947 */ /* 0x000fea0003800000 */
[----:B------:R-:W0:Y:S02]  /*28c0*/  LDC.64 R6, c[0x0][0x380] ;  /* 0x0000e000ff067b82 */ /* 0x000e240000000a00 */
[----:B0-----:R-:W2:Y:S04]  /*28d0*/  LDG.E.64 R2, desc[UR8][R6.64+0xc8] ;  /* 0x0000c80806027981 */ /* 0x001ea8000c1e1b00 */
[----:B------:R-:W3:Y:S04]  /*28e0*/  LDG.E.64 R18, desc[UR8][R6.64+0xc0] ;  /* 0x0000c00806127981 */ /* 0x000ee8000c1e1b00 */
[----:B------:R0:W4:Y:S01]  /*28f0*/  LDG.E.64 R4, desc[UR8][R6.64+0xd0] ;  /* 0x0000d00806047981 */ /* 0x000122000c1e1b00 */
[----:B------:R-:W-:Y:S01]  /*2900*/  UMOV UR4, 0xe826d695 ;  /* 0xe826d69500047882 */ /* 0x000fe20000000000 */
[----:B------:R-:W-:Y:S01]  /*2910*/  UMOV UR5, 0x3e112e0b ;  /* 0x3e112e0b00057882 */ /* 0x000fe20000000000 */
[----:B------:R-:W-:Y:S01]  /*2920*/  BSSY.RECONVERGENT B2, `(.L_x_48) ;  /* 0x0000026000027945 */ /* 0x000fe20003800200 */
[----:B------:R-:W-:Y:S01]  /*2930*/  UMOV UR6, UR5 ;  /* 0x0000000500067c82 */ /* 0x000fe20008000000 */
[----:B0-----:R-:W-:-:S02]  /*2940*/  IMAD.MOV.U32 R6, RZ, RZ, 0x0 ;  /* 0x00000000ff067424 */ /* 0x001fc400078e00ff */
[----:B------:R-:W-:Y:S01]  /*2950*/  IMAD.MOV.U32 R7, RZ, RZ, 0x3fd80000 ;  /* 0x3fd80000ff077424 */ /* 0x000fe200078e00ff */
[----:B--2---:R-:W-:Y:S02]  /*2960*/  DADD R30, -R30, R2 ;  /* 0x000000001e1e7229 */ /* 0x004fe40000000102 */
[----:B---3--:R-:W-:-:S06]  /*2970*/  DADD R18, -R26, R18 ;  /* 0x000000001a127229 */ /* 0x008fcc0000000112 */
[----:B------:R-:W-:Y:S02]  /*2980*/  DMUL R2, R30, R30 ;  /* 0x0000001e1e027228 */ /* 0x000fe40000000000 */
[----:B----4-:R-:W-:Y:S01]  /*2990*/  DADD R28, -R28, R4 ;  /* 0x000000001c1c7229 */ /* 0x010fe20000000104 */
[----:B------:R-:W-:-:S05]  /*29a0*/  IMAD.U32 R4, RZ, RZ, UR6 ;  /* 0x00000006ff047e24 */ /* 0x000fca000f8e00ff */
[----:B------:R-:W-:-:S08]  /*29b0*/  DFMA R2, R18, R18, R2 ;  /* 0x000000121202722b */ /* 0x000fd00000000002 */
[----:B------:R-:W-:-:S08]  /*29c0*/  DFMA R2, R28, R28, R2 ;  /* 0x0000001c1c02722b */ /* 0x000fd00000000002 */
[----:B------:R-:W-:Y:S02]  /*29d0*/  DSETP.MAX.AND P0, P1, R2, UR4, PT ;  /* 0x0000000402007e2a */ /* 0x000fe4000b90f000 */
[----:B------:R-:W-:-:S04]  /*29e0*/  MOV R0, R3 ;  /* 0x0000000300007202 */ /* 0x000fc80000000f00 */
[----:B------:R-:W-:Y:S02]  /*29f0*/  FSEL R21, R0, UR6, P0 ;  /* 0x0000000600157c08 */ /* 0x000fe40008000000 */
[----:B------:R-:W-:-:S06]  /*2a00*/  SEL R20, R2, UR4, P0 ;  /* 0x0000000402147c07 */ /* 0x000fcc0008000000 */
[----:B------:R-:W-:-:S04]  /*2a10*/  @P1 LOP3.LUT R21, R4, 0x80000, RZ, 0xfc, !PT ;  /* 0x0008000004151812 */ /* 0x000fc800078efcff */
        /* <DEDUP_REMOVED lines=18> */
[----:B------:R-:W-:-:S07]  /*2b40*/  IMAD.MOV.U32 R3, RZ, RZ, R21 ;  /* 0x000000ffff037224 */ /* 0x000fce00078e0015 */
[----:B------:R-:W-:Y:S05]  /*2b50*/  CALL.REL.NOINC `($__internal_1_$__cuda_sm20_dsqrt_rn_f64_mediumpath_v1) ;  /* 0x00000038005c7944 */ /* 0x000fea0003c00000 */
[----:B------:R-:W-:Y:S02]  /*2b60*/  IMAD.MOV.U32 R22, RZ, RZ, R2 ;  /* 0x000000ffff167224 */ /* 0x000fe400078e0002 */
[----:B------:R-:W-:-:S07]  /*2b70*/  IMAD.MOV.U32 R23, RZ, RZ, R3 ;  /* 0x000000ffff177224 */ /* 0x000fce00078e0003 */
.L_x_49:
[----:B------:R-:W-:Y:S05]  /*2b80*/  BSYNC.RECONVERGENT B2 ;  /* 0x0000000000027941 */ /* 0x000fea0003800200 */
.L_x_48:
        /* <DEDUP_REMOVED lines=25> */
.L_x_51:
[----:B------:R-:W-:Y:S05]  /*2d20*/  BSYNC.RECONVERGENT B2 ;  /* 0x0000000000027941 */ /* 0x000fea0003800200 */
.L_x_50:
[-C--:B------:R-:W-:Y:S02]  /*2d30*/  DFMA R24, R18, R2.reuse, R24 ;  /* 0x000000021218722b */ /* 0x080fe40000000018 */
[-C--:B------:R-:W-:Y:S02]  /*2d40*/  DFMA R16, R30, R2.reuse, R16 ;  /* 0x000000021e10722b */ /* 0x080fe40000000010 */
[----:B------:R-:W-:-:S11]  /*2d50*/  DFMA R14, R28, R2, R14 ;  /* 0x000000021c0e722b */ /* 0x000fd6000000000e */
.L_x_47:
[----:B------:R-:W-:Y:S05]  /*2d60*/  BSYNC.RECONVERGENT B1 ;  /* 0x0000000000017941 */ /* 0x000fea0003800200 */
.L_x_46:
[----:B------:R-:W0:Y:S08]  /*2d70*/  LDC.64 R2, c[0x0][0x388] ;  /* 0x0000e200ff027b82 */ /* 0x000e300000000a00 */
[----:B------:R-:W1:Y:S08]  /*2d80*/  LDC.64 R4, c[0x0][0x398] ;  /* 0x0000e600ff047b82 */ /* 0x000e700000000a00 */
[----:B------:R-:W2:Y:S01]  /*2d90*/  LDC.64 R6, c[0x0][0x380] ;  /* 0x0000e000ff067b82 */ /* 0x000ea20000000a00 */
[----:B0-----:R-:W-:-:S05]  /*2da0*/  IMAD.WIDE R2, R12, 0x8, R2 ;  /* 0x000000080c027825 */ /* 0x001fca00078e0202 */
[----:B------:R-:W3:Y:S01]  /*2db0*/  LDG.E.64 R28, desc[UR8][R2.64] ;  /* 0x00000008021c7981 */ /* 0x000ee2000c1e1b00 */
[----:B------:R-:W-:Y:S01]  /*2dc0*/  DMUL R24, R24, 0.5 ;  /* 0x3fe0000018187828 */ /* 0x000fe20000000000 */
[C---:B-1----:R-:W-:Y:S02]  /*2dd0*/  IMAD.WIDE R4, R12.reuse, 0x8, R4 ;  /* 0x000000080c047825 */ /* 0x042fe400078e0204 */
[----:B------:R-:W4:Y:S02]  /*2de0*/  LDG.E.64 R20, desc[UR8][R2.64+0x10] ;  /* 0x0000100802147981 */ /* 0x000f24000c1e1b00 */
[----:B--2---:R-:W-:-:S03]  /*2df0*/  IMAD.WIDE R8, R12, 0x8, R6 ;  /* 0x000000080c087825 */ /* 0x004fc600078e0206 */
[----:B---3--:R-:W-:Y:S02]  /*2e00*/  DFMA R28, R24, 86400, R28 ;  /* 0x40f51800181c782b */ /* 0x008fe4000000001c */
[----:B------:R-:W2:Y:S06]  /*2e10*/  LDG.E.64 R24, desc[UR8][R2.64+0x8] ;  /* 0x0000080802187981 */ /* 0x000eac000c1e1b00 */
[----:B------:R-:W-:-:S07]  /*2e20*/  DFMA R26, R28, 86400, R26 ;  /* 0x40f518001c1a782b */ /* 0x000fce000000001a */
[----:B------:R-:W-:Y:S04]  /*2e30*/  STG.E.64 desc[UR8][R4.64], R26 ;  /* 0x0000001a04007986 */ /* 0x000fe8000c101b08 */
[----:B------:R-:W3:Y:S01]  /*2e40*/  LDG.E.64 R22, desc[UR8][R8.64+0x8] ;  /* 0x0000080808167981 */ /* 0x000ee2000c1e1b00 */
[----:B------:R-:W-:-:S08]  /*2e50*/  DMUL R16, R16, 0.5 ;  /* 0x3fe0000010107828 */ /* 0x000fd00000000000 */
[----:B--2---:R-:W-:-:S08]  /*2e60*/  DFMA R24, R16, 86400, R24 ;  /* 0x40f518001018782b */ /* 0x004fd00000000018 */
[----:B---3--:R-:W-:-:S07]  /*2e70*/  DFMA R22, R24, 86400, R22 ;  /* 0x40f518001816782b */ /* 0x008fce0000000016 */
[----:B------:R-:W-:Y:S04]  /*2e80*/  STG.E.64 desc[UR8][R4.64+0x8], R22 ;  /* 0x0000081604007986 */ /* 0x000fe8000c101b08 */
[----:B------:R-:W2:Y:S01]  /*2e90*/  LDG.E.64 R18, desc[UR8][R8.64+0x10] ;  /* 0x0000100808127981 */ /* 0x000ea2000c1e1b00 */
[----:B------:R-:W-:Y:S01]  /*2ea0*/  DMUL R14, R14, 0.5 ;  /* 0x3fe000000e0e7828 */ /* 0x000fe20000000000 */
[----:B------:R-:W0:Y:S07]  /*2eb0*/  LDC.64 R6, c[0x0][0x398] ;  /* 0x0000e600ff067b82 */ /* 0x000e2e0000000a00 */
[----:B----4-:R-:W-:-:S08]  /*2ec0*/  DFMA R20, R14, 86400, R20 ;  /* 0x40f518000e14782b */ /* 0x010fd00000000014 */
[----:B--2---:R-:W-:-:S07]  /*2ed0*/  DFMA R18, R20, 86400, R18 ;  /* 0x40f518001412782b */ /* 0x004fce0000000012 */
[----:B------:R1:W-:Y:S04]  /*2ee0*/  STG.E.64 desc[UR8][R4.64+0x10], R18 ;  /* 0x0000101204007986 */ /* 0x0003e8000c101b08 */
[----:B0-----:R-:W2:Y:S04]  /*2ef0*/  LDG.E.64 R14, desc[UR8][R6.64+0x8] ;  /* 0x00000808060e7981 */ /* 0x001ea8000c1e1b00 */
[----:B------:R-:W3:Y:S04]  /*2f00*/  LDG.E.64 R16, desc[UR8][R6.64] ;  /* 0x0000000806107981 */ /* 0x000ee8000c1e1b00 */
[----:B------:R0:W4:Y:S01]  /*2f10*/  LDG.E.64 R12, desc[UR8][R6.64+0x10] ;  /* 0x00001008060c7981 */ /* 0x000122000c1e1b00 */
[----:B------:R-:W-:Y:S01]  /*2f20*/  UMOV UR4, 0xe826d695 ;  /* 0xe826d69500047882 */ /* 0x000fe20000000000 */
[----:B------:R-:W-:-:S02]  /*2f30*/  UMOV UR5, 0x3e112e0b ;  /* 0x3e112e0b00057882 */ /* 0x000fc40000000000 */
[----:B------:R-:W-:Y:S02]  /*2f40*/  UMOV UR6, UR5 ;  /* 0x0000000500067c82 */ /* 0x000fe40008000000 */
[----:B-1----:R-:W-:Y:S02]  /*2f50*/  IMAD.U32 R4, RZ, RZ, UR6 ;  /* 0x00000006ff047e24 */ /* 0x002fe4000f8e00ff */
[----:B0-----:R-:W-:Y:S02]  /*2f60*/  IMAD.MOV.U32 R6, RZ, RZ, 0x0 ;  /* 0x00000000ff067424 */ /* 0x001fe400078e00ff */
[----:B------:R-:W-:Y:S01]  /*2f70*/  IMAD.MOV.U32 R7, RZ, RZ, 0x3fd80000 ;  /* 0x3fd80000ff077424 */ /* 0x000fe200078e00ff */
[----:B------:R-:W-:Y:S01]  /*2f80*/  BSSY.RECONVERGENT B1, `(.L_x_52) ;  /* 0x0000027000017945 */ /* 0x000fe20003800200 */
[----:B--2---:R-:W-:Y:S02]  /*2f90*/  DADD R14, -R22, R14 ;  /* 0x00000000160e7229 */ /* 0x004fe4000000010e */
[----:B---3--:R-:W-:-:S06]  /*2fa0*/  DADD R16, -R26, R16 ;  /* 0x000000001a107229 */ /* 0x008fcc0000000110 */
[----:B------:R-:W-:Y:S02]  /*2fb0*/  DMUL R2, R14, R14 ;  /* 0x0000000e0e027228 */ /* 0x000fe40000000000 */
[----:B----4-:R-:W-:-:S06]  /*2fc0*/  DADD R12, -R18, R12 ;  /* 0x00000000120c7229 */ /* 0x010fcc000000010c */
[----:B------:R-:W-:-:S08]  /*2fd0*/  DFMA R2, R16, R16, R2 ;  /* 0x000000101002722b */ /* 0x000fd00000000002 */
[----:B------:R-:W-:-:S08]  /*2fe0*/  DFMA R2, R12, R12, R2 ;  /* 0x0000000c0c02722b */ /* 0x000fd00000000002 */
[----:B------:R-:W-:Y:S02]  /*2ff0*/  DSETP.MAX.AND P0, P1, R2, UR4, PT ;  /* 0x0000000402007e2a */ /* 0x000fe4000b90f000 */
[----:B------:R-:W-:-:S04]  /*3000*/  MOV R0, R3 ;  /* 0x0000000300007202 */ /* 0x000fc80000000f00 */
[----:B------:R-:W-:-:S08]  /*3010*/  FSEL R31, R0, UR6, P0 ;  /* 0x00000006001f7c08 */ /* 0x000fd00008000000 */
[----:B------:R-:W-:-:S04]  /*3020*/  @P1 LOP3.LUT R31, R4, 0x80000, RZ, 0xfc, !PT ;  /* 0x00080000041f1812 */ /* 0x000fc800078efcff */
[----:B------:R-:W0:Y:S01]  /*3030*/  MUFU.RSQ64H R3, R31 ;  /* 0x0000001f00037308 */ /* 0x000e220000001c00 */
[----:B------:R-:W-:Y:S01]  /*3040*/  SEL R30, R2, UR4, P0 ;  /* 0x00000004021e7c07 */ /* 0x000fe20008000000 */
[----:B------:R-:W-:-:S06]  /*3050*/  VIADD R2, R31, 0xfcb00000 ;  /* 0xfcb000001f027836 */ /* 0x000fcc0000000000 */
[----:B0-----:R-:W-:-:S08]  /*3060*/  DMUL R4, R2, R2 ;  /* 0x0000000202047228 */ /* 0x001fd00000000000 */
[----:B------:R-:W-:-:S08]  /*3070*/  DFMA R4, R30, -R4, 1 ;  /* 0x3ff000001e04742b */ /* 0x000fd00000000804 */
[----:B------:R-:W-:Y:S02]  /*3080*/  DFMA R6, R4, R6, 0.5 ;  /* 0x3fe000000406742b */ /* 0x000fe40000000006 */
[----:B------:R-:W-:-:S08]  /*3090*/  DMUL R4, R2, R4 ;  /* 0x0000000402047228 */ /* 0x000fd00000000000 */
[----:B------:R-:W-:Y:S01]  /*30a0*/  DFMA R8, R6, R4, R2 ;  /* 0x000000040608722b */ /* 0x000fe20000000002 */
[----:B------:R-:W-:-:S07]  /*30b0*/  ISETP.GE.U32.AND P0, PT, R2, 0x7ca00000, PT ;  /* 0x7ca000000200780c */ /* 0x000fce0003f06070 */
[----:B------:R-:W-:Y:S02]  /*30c0*/  DMUL R32, R30, R8 ;  /* 0x000000081e207228 */ /* 0x000fe40000000000 */
[----:B------:R-:W-:Y:S01]  /*30d0*/  IADD3 R5, PT, PT, R9, -0x100000, RZ ;  /* 0xfff0000009057810 */ /* 0x000fe20007ffe0ff */
[----:B------:R-:W-:-:S05]  /*30e0*/  IMAD.MOV.U32 R4, RZ, RZ, R8 ;  /* 0x000000ffff047224 */ /* 0x000fca00078e0008 */
[----:B------:R-:W-:Y:S01]  /*30f0*/  DFMA R34, R32, -R32, R30 ;  /* 0x800000202022722b */ /* 0x000fe2000000001e */
[----:B------:R-:W-:-:S07]  /*3100*/  ISETP.NE.AND P1, PT, R11, 0x1, PT ;  /* 0x000000010b00780c */ /* 0x000fce0003f25270 */
[----:B------:R-:W-:Y:S01]  /*3110*/  DFMA R6, R34, R4, R32 ;  /* 0x000000042206722b */ /* 0x000fe20000000020 */
[----:B------:R-:W-:Y:S10]  /*3120*/  @!P0 BRA `(.L_x_53) ;  /* 0x0000000000308947 */ /* 0x000ff40003800000 */
[----:B------:R-:W-:Y:S01]  /*3130*/  IMAD.MOV.U32 R4, RZ, RZ, R8 ;  /* 0x000000ffff047224 */ /* 0x000fe200078e0008 */
[----:B------:R-:W-:Y:S01]  /*3140*/  MOV R9, R35 ;  /* 0x0000002300097202 */ /* 0x000fe20000000f00 */
        /* <DEDUP_REMOVED lines=8> */
[----:B------:R-:W-:Y:S02]  /*31d0*/  IMAD.MOV.U32 R6, RZ, RZ, R2 ;  /* 0x000000ffff067224 */ /* 0x000fe400078e0002 */
[----:B------:R-:W-:-:S07]  /*31e0*/  IMAD.MOV.U32 R7, RZ, RZ, R3 ;  /* 0x000000ffff077224 */ /* 0x000fce00078e0003 */
.L_x_53:
[----:B------:R-:W-:Y:S05]  /*31f0*/  BSYNC.RECONVERGENT B1 ;  /* 0x0000000000017941 */ /* 0x000fea0003800200 */
.L_x_52:
        /* <DEDUP_REMOVED lines=25> */
.L_x_55:
[----:B------:R-:W-:Y:S05]  /*3390*/  BSYNC.RECONVERGENT B1 ;  /* 0x0000000000017941 */ /* 0x000fea0003800200 */
.L_x_54:
[----:B------:R-:W-:Y:S01]  /*33a0*/  BSSY.RECONVERGENT B1, `(.L_x_56) ;  /* 0x0000051000017945 */ /* 0x000fe20003800200 */
[-C--:B------:R-:W-:Y:S02]  /*33b0*/  DFMA R16, R16, R2.reuse, RZ ;  /* 0x000000021010722b */ /* 0x080fe400000000ff */
[-C--:B------:R-:W-:Y:S02]  /*33c0*/  DFMA R14, R14, R2.reuse, RZ ;  /* 0x000000020e0e722b */ /* 0x080fe400000000ff */
[----:B------:R-:W-:Y:S01]  /*33d0*/  DFMA R12, R12, R2, RZ ;  /* 0x000000020c0c722b */ /* 0x000fe200000000ff */
[----:B------:R-:W-:Y:S10]  /*33e0*/  @!P1 BRA `(.L_x_57) ;  /* 0x0000000400309947 */ /* 0x000ff40003800000 */
        /* <DEDUP_REMOVED lines=46> */
.L_x_59:
[----:B------:R-:W-:Y:S05]  /*36d0*/  BSYNC.RECONVERGENT B2 ;  /* 0x0000000000027941 */ /* 0x000fea0003800200 */
.L_x_58:
        /* <DEDUP_REMOVED lines=25> */
.L_x_61:
[----:B------:R-:W-:Y:S05]  /*3870*/  BSYNC.RECONVERGENT B2 ;  /* 0x0000000000027941 */ /* 0x000fea0003800200 */
.L_x_60:
[-C--:B------:R-:W-:Y:S02]  /*3880*/  DFMA R16, R34, R2.reuse, R16 ;  /* 0x000000022210722b */ /* 0x080fe40000000010 */
[-C--:B------:R-:W-:Y:S02]  /*3890*/  DFMA R14, R32, R2.reuse, R14 ;  /* 0x00000002200e722b */ /* 0x080fe4000000000e */
[----:B------:R-:W-:-:S11]  /*38a0*/  DFMA R12, R30, R2, R12 ;  /* 0x000000021e0c722b */ /* 0x000fd6000000000c */
.L_x_57:
[----:B------:R-:W-:Y:S05]  /*38b0*/  BSYNC.RECONVERGENT B1 ;  /* 0x0000000000017941 */ /* 0x000fea0003800200 */
.L_x_56:
[----:B------:R-:W0:Y:S01]  /*38c0*/  S2R R3, SR_TID.X ;  /* 0x0000000000037919 */ /* 0x000e220000002100 */
[----:B------:R-:W0:Y:S01]  /*38d0*/  S2UR UR4, SR_CTAID.X ;  /* 0x00000000000479c3 */ /* 0x000e220000002500 */
[----:B------:R-:W-:Y:S07]  /*38e0*/  BSSY.RECONVERGENT B1, `(.L_x_62) ;  /* 0x0000051000017945 */ /* 0x000fee0003800200 */
[----:B------:R-:W0:Y:S02]  /*38f0*/  LDC R0, c[0x0][0x360] ;  /* 0x0000d800ff007b82 */ /* 0x000e240000000800 */
[----:B0-----:R-:W-:-:S05]  /*3900*/  IMAD R0, R0, UR4, R3 ;  /* 0x0000000400007c24 */ /* 0x001fca000f8e0203 */
[----:B------:R-:W-:-:S13]  /*3910*/  ISETP.NE.AND P0, PT, R0, 0x2, PT ;  /* 0x000000020000780c */ /* 0x000fda0003f05270 */
        /* <DEDUP_REMOVED lines=47> */
.L_x_65:
[----:B------:R-:W-:Y:S05]  /*3c10*/  BSYNC.RECONVERGENT B2 ;  /* 0x0000000000027941 */ /* 0x000fea0003800200 */
.L_x_64:
        /* <DEDUP_REMOVED lines=25> */
.L_x_67:
[----:B------:R-:W-:Y:S05]  /*3db0*/  BSYNC.RECONVERGENT B2 ;  /* 0x0000000000027941 */ /* 0x000fea0003800200 */
.L_x_66:
[-C--:B------:R-:W-:Y:S02]  /*3dc0*/  DFMA R16, R34, R2.reuse, R16 ;  /* 0x000000022210722b */ /* 0x080fe40000000010 */
[-C--:B------:R-:W-:Y:S02]  /*3dd0*/  DFMA R14, R32, R2.reuse, R14 ;  /* 0x00000002200e722b */ /* 0x080fe4000000000e */
[----:B------:R-:W-:-:S11]  /*3de0*/  DFMA R12, R30, R2, R12 ;  /* 0x000000021e0c722b */ /* 0x000fd6000000000c */
.L_x_63:
[----:B------:R-:W-:Y:S05]  /*3df0*/  BSYNC.RECONVERGENT B1 ;  /* 0x0000000000017941 */ /* 0x000fea0003800200 */
.L_x_62:
        /* <DEDUP_REMOVED lines=53> */
.L_x_71:
[----:B------:R-:W-:Y:S05]  /*4150*/  BSYNC.RECONVERGENT B2 ;  /* 0x0000000000027941 */ /* 0x000fea0003800200 */
.L_x_70:
        /* <DEDUP_REMOVED lines=25> */
.L_x_73:
[----:B------:R-:W-:Y:S05]  /*42f0*/  BSYNC.RECONVERGENT B2 ;  /* 0x0000000000027941 */ /* 0x000fea0003800200 */
.L_x_72:
[-C--:B------:R-:W-:Y:S02]  /*4300*/  DFMA R16, R34, R2.reuse, R16 ;  /* 0x000000022210722b */ /* 0x080fe40000000010 */
[-C--:B------:R-:W-:Y:S02]  /*4310*/  DFMA R14, R32, R2.reuse, R14 ;  /* 0x00000002200e722b */ /* 0x080fe4000000000e */
[----:B------:R-:W-:-:S11]  /*4320*/  DFMA R12, R30, R2, R12 ;  /* 0x000000021e0c722b */ /* 0x000fd6000000000c */
.L_x_69:
[----:B------:R-:W-:Y:S05]  /*4330*/  BSYNC.RECONVERGENT B1 ;  /* 0x0000000000017941 */ /* 0x000fea0003800200 */
.L_x_68:
        /* <DEDUP_REMOVED lines=53> */
.L_x_77:
[----:B------:R-:W-:Y:S05]  /*4690*/  BSYNC.RECONVERGENT B2 ;  /* 0x0000000000027941 */ /* 0x000fea0003800200 */
.L_x_76:
        /* <DEDUP_REMOVED lines=25> */
.L_x_79:
[----:B------:R-:W-:Y:S05]  /*4830*/  BSYNC.RECONVERGENT B2 ;  /* 0x0000000000027941 */ /* 0x000fea0003800200 */
.L_x_78:
[-C--:B------:R-:W-:Y:S02]  /*4840*/  DFMA R16, R34, R2.reuse, R16 ;  /* 0x000000022210722b */ /* 0x080fe40000000010 */
[-C--:B------:R-:W-:Y:S02]  /*4850*/  DFMA R14, R32, R2.reuse, R14 ;  /* 0x00000002200e722b */ /* 0x080fe4000000000e */
[----:B------:R-:W-:-:S11]  /*4860*/  DFMA R12, R30, R2, R12 ;  /* 0x000000021e0c722b */ /* 0x000fd6000000000c */
.L_x_75:
[----:B------:R-:W-:Y:S05]  /*4870*/  BSYNC.RECONVERGENT B1 ;  /* 0x0000000000017941 */ /* 0x000fea0003800200 */
.L_x_74:
        /* <DEDUP_REMOVED lines=53> */
.L_x_83:
[----:B------:R-:W-:Y:S05]  /*4bd0*/  BSYNC.RECONVERGENT B2 ;  /* 0x0000000000027941 */ /* 0x000fea0003800200 */
.L_x_82:
        /* <DEDUP_REMOVED lines=25> */
.L_x_85:
[----:B------:R-:W-:Y:S05]  /*4d70*/  BSYNC.RECONVERGENT B2 ;  /* 0x0000000000027941 */ /* 0x000fea0003800200 */
.L_x_84:
[-C--:B------:R-:W-:Y:S02]  /*4d80*/  DFMA R16, R32, R2.reuse, R16 ;  /* 0x000000022010722b */ /* 0x080fe40000000010 */
[-C--:B------:R-:W-:Y:S02]  /*4d90*/  DFMA R14, R30, R2.reuse, R14 ;  /* 0x000000021e0e722b */ /* 0x080fe4000000000e */
[----:B------:R-:W-:-:S11]  /*4da0*/  DFMA R12, R34, R2, R12 ;  /* 0x00000002220c722b */ /* 0x000fd6000000000c */
.L_x_81:
[----:B------:R-:W-:Y:S05]  /*4db0*/  BSYNC.RECONVERGENT B1 ;  /* 0x0000000000017941 */ /* 0x000fea0003800200 */
.L_x_80:
        /* <DEDUP_REMOVED lines=53> */
.L_x_89:
[----:B------:R-:W-:Y:S05]  /*5110*/  BSYNC.RECONVERGENT B2 ;  /* 0x0000000000027941 */ /* 0x000fea0003800200 */
.L_x_88:
        /* <DEDUP_REMOVED lines=25> */
.L_x_91:
[----:B------:R-:W-:Y:S05]  /*52b0*/  BSYNC.RECONVERGENT B2 ;  /* 0x0000000000027941 */ /* 0x000fea0003800200 */
.L_x_90:
[-C--:B------:R-:W-:Y:S02]  /*52c0*/  DFMA R16, R32, R2.reuse, R16 ;  /* 0x000000022010722b */ /* 0x080fe40000000010 */
[-C--:B------:R-:W-:Y:S02]  /*52d0*/  DFMA R14, R30, R2.reuse, R14 ;  /* 0x000000021e0e722b */ /* 0x080fe4000000000e */
[----:B------:R-:W-:-:S11]  /*52e0*/  DFMA R12, R34, R2, R12 ;  /* 0x00000002220c722b */ /* 0x000fd6000000000c */
.L_x_87:
[----:B------:R-:W-:Y:S05]  /*52f0*/  BSYNC.RECONVERGENT B1 ;  /* 0x0000000000017941 */ /* 0x000fea0003800200 */
.L_x_86:
        /* <DEDUP_REMOVED lines=13> */
[----:B------:R-:W-:Y:S01]  /*53d0*/  MOV R7, 0x3fd80000 ;  /* 0x3fd8000000077802 */ /* 0x000fe20000000f00 */
        /* <DEDUP_REMOVED lines=39> */
.L_x_95:
[----:B------:R-:W-:Y:S05]  /*5650*/  BSYNC.RECONVERGENT B2 ;  /* 0x0000000000027941 */ /* 0x000fea0003800200 */
.L_x_94:
        /* <DEDUP_REMOVED lines=21> */
[----:B------:R-:W-:Y:S01]  /*57b0*/  MOV R2, R36 ;  /* 0x0000002400027202 */ /* 0x000fe20000000f00 */
[----:B------:R-:W-:Y:S01]  /*57c0*/  IMAD.MOV.U32 R3, RZ, RZ, R37 ;  /* 0x000000ffff037224 */ /* 0x000fe200078e0025 */
[----:B------:R-:W-:-:S07]  /*57d0*/  MOV R0, 0x57f0 ;  /* 0x000057f000007802 */ /* 0x000fce0000000f00 */
[----:B------:R-:W-:Y:S05]  /*57e0*/  CALL.REL.NOINC `($__internal_0_$__cuda_sm20_div_rn_f64_full) ;  /* 0x0000000400a07944 */ /* 0x000fea0003c00000 */
.L_x_97:
[----:B------:R-:W-:Y:S05]  /*57f0*/  BSYNC.RECONVERGENT B2 ;  /* 0x0000000000027941 */ /* 0x000fea0003800200 */
.L_x_96:
[-C--:B------:R-:W-:Y:S02]  /*5800*/  DFMA R16, R32, R2.reuse, R16 ;  /* 0x000000022010722b */ /* 0x080fe40000000010 */
[-C--:B------:R-:W-:Y:S02]  /*5810*/  DFMA R14, R30, R2.reuse, R14 ;  /* 0x000000021e0e722b */ /* 0x080fe4000000000e */
[----:B------:R-:W-:-:S11]  /*5820*/  DFMA R12, R34, R2, R12 ;  /* 0x00000002220c722b */ /* 0x000fd6000000000c */
.L_x_93:
[----:B------:R-:W-:Y:S05]  /*5830*/  BSYNC.RECONVERGENT B1 ;  /* 0x0000000000017941 */ /* 0x000fea0003800200 */
.L_x_92:
        /* <DEDUP_REMOVED lines=13> */
[----:B------:R-:W-:Y:S01]  /*5910*/  BSSY.RECONVERGENT B2, `(.L_x_100) ;  /* 0x000002a000027945 */ /* 0x000fe20003800200 */
[----:B------:R-:W-:Y:S01]  /*5920*/  UMOV UR6, UR5 ;  /* 0x0000000500067c82 */ /* 0x000fe20008000000 */
[----:B--2---:R-:W-:Y:S01]  /*5930*/  DADD R22, -R22, R4 ;  /* 0x0000000016167229 */ /* 0x004fe20000000104 */
[----:B------:R-:W-:Y:S01]  /*5940*/  IMAD.U32 R4, RZ, RZ, UR6 ;  /* 0x00000006ff047e24 */ /* 0x000fe2000f8e00ff */
[----:B---3--:R-:W-:-:S06]  /*5950*/  DADD R26, -R26, R2 ;  /* 0x000000001a1a7229 */ /* 0x008fcc0000000102 */
[----:B------:R-:W-:Y:S02]  /*5960*/  DMUL R2, R22, R22 ;  /* 0x0000001616027228 */ /* 0x000fe40000000000 */
[----:B----4-:R-:W-:Y:S01]  /*5970*/  DADD R18, -R18, R6 ;  /* 0x0000000012127229 */ /* 0x010fe20000000106 */
[----:B------:R-:W-:Y:S01]  /*5980*/  IMAD.MOV.U32 R6, RZ, RZ, 0x0 ;  /* 0x00000000ff067424 */ /* 0x000fe200078e00ff */
[----:B------:R-:W-:-:S04]  /*5990*/  MOV R7, 0x3fd80000 ;  /* 0x3fd8000000077802 */ /* 0x000fc80000000f00 */
        /* <DEDUP_REMOVED lines=31> */
[----:B------:R-:W-:Y:S01]  /*5b90*/  IMAD.MOV.U32 R6, RZ, RZ, R2 ;  /* 0x000000ffff067224 */ /* 0x000fe200078e0002 */
[----:B------:R-:W-:-:S07]  /*5ba0*/  MOV R7, R3 ;  /* 0x0000000300077202 */ /* 0x000fce0000000f00 */
.L_x_101:
[----:B------:R-:W-:Y:S05]  /*5bb0*/  BSYNC.RECONVERGENT B2 ;  /* 0x0000000000027941 */ /* 0x000fea0003800200 */
.L_x_100:
        /* <DEDUP_REMOVED lines=25> */
.L_x_103:
[----:B------:R-:W-:Y:S05]  /*5d50*/  BSYNC.RECONVERGENT B2 ;  /* 0x0000000000027941 */ /* 0x000fea0003800200 */
.L_x_102:
[-C--:B------:R-:W-:Y:S02]  /*5d60*/  DFMA R16, R26, R2.reuse, R16 ;  /* 0x000000021a10722b */ /* 0x080fe40000000010 */
[-C--:B------:R-:W-:Y:S02]  /*5d70*/  DFMA R14, R22, R2.reuse, R14 ;  /* 0x00000002160e722b */ /* 0x080fe4000000000e */
[----:B------:R-:W-:-:S11]  /*5d80*/  DFMA R12, R18, R2, R12 ;  /* 0x00000002120c722b */ /* 0x000fd6000000000c */
.L_x_99:
[----:B------:R-:W-:Y:S05]  /*5d90*/  BSYNC.RECONVERGENT B1 ;  /* 0x0000000000017941 */ /* 0x000fea0003800200 */
.L_x_98:
[----:B------:R-:W0:Y:S01]  /*5da0*/  LDC.64 R2, c[0x0][0x3a0] ;  /* 0x0000e800ff027b82 */ /* 0x000e220000000a00 */
[----:B------:R-:W-:Y:S01]  /*5db0*/  DMUL R16, R16, 0.5 ;  /* 0x3fe0000010107828 */ /* 0x000fe20000000000 */
[----:B------:R-:W-:Y:S01]  /*5dc0*/  IMAD R11, R11, 0x3, RZ ;  /* 0x000000030b0b7824 */ /* 0x000fe200078e02ff */
[----:B------:R-:W-:Y:S02]  /*5dd0*/  DMUL R14, R14, 0.5 ;  /* 0x3fe000000e0e7828 */ /* 0x000fe40000000000 */
[----:B------:R-:W-:-:S04]  /*5de0*/  DMUL R12, R12, 0.5 ;  /* 0x3fe000000c0c7828 */ /* 0x000fc80000000000 */
[----:B------:R-:W-:Y:S02]  /*5df0*/  DFMA R16, R16, 86400, R28 ;  /* 0x40f518001010782b */ /* 0x000fe4000000001c */
[----:B------:R-:W-:Y:S02]  /*5e00*/  DFMA R14, R14, 86400, R24 ;  /* 0x40f518000e0e782b */ /* 0x000fe40000000018 */
[----:B------:R-:W-:Y:S01]  /*5e10*/  DFMA R12, R12, 86400, R20 ;  /* 0x40f518000c0c782b */ /* 0x000fe20000000014 */
[----:B0-----:R-:W-:-:S05]  /*5e20*/  IMAD.WIDE R2, R11, 0x8, R2 ;  /* 0x000000080b027825 */ /* 0x001fca00078e0202 */
[----:B------:R-:W-:Y:S04]  /*5e30*/  STG.E.64 desc[UR8][R2.64], R16 ;  /* 0x0000001002007986 */ /* 0x000fe8000c101b08 */
[----:B------:R-:W-:Y:S04]  /*5e40*/  STG.E.64 desc[UR8][R2.64+0x8], R14 ;  /* 0x0000080e02007986 */ /* 0x000fe8000c101b08 */
[----:B------:R-:W-:Y:S01]  /*5e50*/  STG.E.64 desc[UR8][R2.64+0x10], R12 ;  /* 0x0000100c02007986 */ /* 0x000fe2000c101b08 */
[----:B------:R-:W-:Y:S05]  /*5e60*/  EXIT ;  /* 0x000000000000794d */ /* 0x000fea0003800000 */
        .weak           $__internal_0_$__cuda_sm20_div_rn_f64_full
        .type           $__internal_0_$__cuda_sm20_div_rn_f64_full,@function
        .size           $__internal_0_$__cuda_sm20_div_rn_f64_full,($__internal_1_$__cuda_sm20_dsqrt_rn_f64_mediumpath_v1 - $__internal_0_$__cuda_sm20_div_rn_f64_full)
$__internal_0_$__cuda_sm20_div_rn_f64_full:
[C---:B------:R-:W-:Y:S01]  /*5e70*/  FSETP.GEU.AND P0, PT, |R3|.reuse, 1.469367938527859385e-39, PT ;  /* 0x001000000300780b */ /* 0x040fe20003f0e200 */
[----:B------:R-:W-:Y:S01]  /*5e80*/  IMAD.MOV.U32 R8, RZ, RZ, R2 ;  /* 0x000000ffff087224 */ /* 0x000fe200078e0002 */
[----:B------:R-:W-:Y:S01]  /*5e90*/  LOP3.LUT R6, R3, 0x800fffff, RZ, 0xc0, !PT ;  /* 0x800fffff03067812 */ /* 0x000fe200078ec0ff */
[----:B------:R-:W-:Y:S01]  /*5ea0*/  IMAD.MOV.U32 R9, RZ, RZ, R3 ;  /* 0x000000ffff097224 */ /* 0x000fe200078e0003 */
[----:B------:R-:W-:Y:S01]  /*5eb0*/  MOV R36, R2 ;  /* 0x0000000200247202 */ /* 0x000fe20000000f00 */
[----:B------:R-:W-:Y:S01]  /*5ec0*/  IMAD.MOV.U32 R41, RZ, RZ, R5 ;  /* 0x000000ffff297224 */ /* 0x000fe200078e0005 */
[----:B------:R-:W-:Y:S01]  /*5ed0*/  LOP3.LUT R37, R6, 0x3ff00000, RZ, 0xfc, !PT ;  /* 0x3ff0000006257812 */ /* 0x000fe200078efcff */
[----:B------:R-:W-:Y:S01]  /*5ee0*/  IMAD.MOV.U32 R40, RZ, RZ, R4 ;  /* 0x000000ffff287224 */ /* 0x000fe200078e0004 */
[----:B------:R-:W-:Y:S01]  /*5ef0*/  MOV R38, 0x1 ;  /* 0x0000000100267802 */ /* 0x000fe20000000f00 */
[----:B------:R-:W-:Y:S01]  /*5f00*/  BSSY.RECONVERGENT B0, `(.L_x_104) ;  /* 0x0000057000007945 */ /* 0x000fe20003800200 */
[----:B------:R-:W-:-:S02]  /*5f10*/  FSETP.GEU.AND P3, PT, |R41|, 1.469367938527859385e-39, PT ;  /* 0x001000002900780b */ /* 0x000fc40003f6e200 */
[----:B------:R-:W-:Y:S01]  /*5f20*/  LOP3.LUT R2, R41, 0x7ff00000, RZ, 0xc0, !PT ;  /* 0x7ff0000029027812 */ /* 0x000fe200078ec0ff */
[----:B------:R-:W-:Y:S01]  /*5f30*/  @!P0 DMUL R36, R8, 8.98846567431157953865e+307 ;  /* 0x7fe0000008248828 */ /* 0x000fe20000000000 */
[----:B------:R-:W-:Y:S01]  /*5f40*/  LOP3.LUT R5, R3, 0x7ff00000, RZ, 0xc0, !PT ;  /* 0x7ff0000003057812 */ /* 0x000fe200078ec0ff */
[----:B------:R-:W-:-:S03]  /*5f50*/  IMAD.MOV.U32 R3, RZ, RZ, 0x1ca00000 ;  /* 0x1ca00000ff037424 */ /* 0x000fc600078e00ff */
[C---:B------:R-:W-:Y:S01]  /*5f60*/  ISETP.GE.U32.AND P2, PT, R2.reuse, R5, PT ;  /* 0x000000050200720c */ /* 0x040fe20003f46070 */
[----:B------:R-:W0:Y:S03]  /*5f70*/  MUFU.RCP64H R39, R37 ;  /* 0x0000002500277308 */ /* 0x000e260000001800 */
[----:B------:R-:W-:Y:S02]  /*5f80*/  SEL R4, R3, 0x63400000, !P2 ;  /* 0x6340000003047807 */ /* 0x000fe40005000000 */
[----:B------:R-:W-:Y:S02]  /*5f90*/  @!P3 LOP3.LUT R7, R9, 0x7ff00000, RZ, 0xc0, !PT ;  /* 0x7ff000000907b812 */ /* 0x000fe400078ec0ff */
[----:B------:R-:W-:Y:S02]  /*5fa0*/  @!P0 LOP3.LUT R5, R37, 0x7ff00000, RZ, 0xc0, !PT ;  /* 0x7ff0000025058812 */ /* 0x000fe400078ec0ff */
[----:B------:R-:W-:-:S04]  /*5fb0*/  @!P3 ISETP.GE.U32.AND P4, PT, R2, R7, PT ;  /* 0x000000070200b20c */ /* 0x000fc80003f86070 */
[----:B------:R-:W-:Y:S01]  /*5fc0*/  @!P3 SEL R6, R3, 0x63400000, !P4 ;  /* 0x634000000306b807 */ /* 0x000fe20006000000 */
[----:B0-----:R-:W-:-:S03]  /*5fd0*/  DFMA R42, R38, -R36, 1 ;  /* 0x3ff00000262a742b */ /* 0x001fc60000000824 */
[----:B------:R-:W-:-:S04]  /*5fe0*/  @!P3 LOP3.LUT R6, R6, 0x80000000, R41, 0xf8, !PT ;  /* 0x800000000606b812 */ /* 0x000fc800078ef829 */
[----:B------:R-:W-:Y:S02]  /*5ff0*/  @!P3 LOP3.LUT R7, R6, 0x100000, RZ, 0xfc, !PT ;  /* 0x001000000607b812 */ /* 0x000fe400078efcff */
[----:B------:R-:W-:Y:S01]  /*6000*/  @!P3 MOV R6, RZ ;  /* 0x000000ff0006b202 */ /* 0x000fe20000000f00 */
[----:B------:R-:W-:-:S08]  /*6010*/  DFMA R42, R42, R42, R42 ;  /* 0x0000002a2a2a722b */ /* 0x000fd0000000002a */
[----:B------:R-:W-:Y:S01]  /*6020*/  DFMA R38, R38, R42, R38 ;  /* 0x0000002a2626722b */ /* 0x000fe20000000026 */
[----:B------:R-:W-:Y:S01]  /*6030*/  LOP3.LUT R43, R4, 0x800fffff, R41, 0xf8, !PT ;  /* 0x800fffff042b7812 */ /* 0x000fe200078ef829 */
[----:B------:R-:W-:Y:S02]  /*6040*/  IMAD.MOV.U32 R42, RZ, RZ, R40 ;  /* 0x000000ffff2a7224 */ /* 0x000fe400078e0028 */
[----:B------:R-:W-:-:S04]  /*6050*/  IMAD.MOV.U32 R4, RZ, RZ, R2 ;  /* 0x000000ffff047224 */ /* 0x000fc800078e0002 */
[----:B------:R-:W-:Y:S02]  /*6060*/  DFMA R44, R38, -R36, 1 ;  /* 0x3ff00000262c742b */ /* 0x000fe40000000824 */
[----:B------:R-:W-:-:S06]  /*6070*/  @!P3 DFMA R42, R42, 2, -R6 ;  /* 0x400000002a2ab82b */ /* 0x000fcc0000000806 */
[----:B------:R-:W-:-:S04]  /*6080*/  DFMA R44, R38, R44, R38 ;  /* 0x0000002c262c722b */ /* 0x000fc80000000026 */
[----:B------:R-:W-:-:S04]  /*6090*/  @!P3 LOP3.LUT R4, R43, 0x7ff00000, RZ, 0xc0, !PT ;  /* 0x7ff000002b04b812 */ /* 0x000fc800078ec0ff */
[----:B------:R-:W-:-:S08]  /*60a0*/  DMUL R6, R44, R42 ;  /* 0x0000002a2c067228 */ /* 0x000fd00000000000 */
[----:B------:R-:W-:-:S08]  /*60b0*/  DFMA R38, R6, -R36, R42 ;  /* 0x800000240626722b */ /* 0x000fd0000000002a */
[----:B------:R-:W-:Y:S01]  /*60c0*/  DFMA R38, R44, R38, R6 ;  /* 0x000000262c26722b */ /* 0x000fe20000000006 */
[----:B------:R-:W-:-:S05]  /*60d0*/  VIADD R6, R4, 0xffffffff ;  /* 0xffffffff04067836 */ /* 0x000fca0000000000 */
[----:B------:R-:W-:Y:S02]  /*60e0*/  ISETP.GT.U32.AND P0, PT, R6, 0x7feffffe, PT ;  /* 0x7feffffe0600780c */ /* 0x000fe40003f04070 */
[----:B------:R-:W-:-:S04]  /*60f0*/  IADD3 R6, PT, PT, R5, -0x1, RZ ;  /* 0xffffffff05067810 */ /* 0x000fc80007ffe0ff */
[----:B------:R-:W-:-:S13]  /*6100*/  ISETP.GT.U32.OR P0, PT, R6, 0x7feffffe, P0 ;  /* 0x7feffffe0600780c */ /* 0x000fda0000704470 */
[----:B------:R-:W-:Y:S05]  /*6110*/  @P0 BRA `(.L_x_105) ;  /* 0x0000000000740947 */ /* 0x000fea0003800000 */
[----:B------:R-:W-:-:S04]  /*6120*/  LOP3.LUT R5, R9, 0x7ff00000, RZ, 0xc0, !PT ;  /* 0x7ff0000009057812 */ /* 0x000fc800078ec0ff */
[CC--:B------:R-:W-:Y:S02]  /*6130*/  VIADDMNMX R4, R2.reuse, -R5.reuse, 0xb9600000, !PT ;  /* 0xb960000002047446 */ /* 0x0c0fe40007800905 */
[----:B------:R-:W-:Y:S02]  /*6140*/  ISETP.GE.U32.AND P0, PT, R2, R5, PT ;  /* 0x000000050200720c */ /* 0x000fe40003f06070 */
[----:B------:R-:W-:Y:S02]  /*6150*/  VIMNMX R4, PT, PT, R4, 0x46a00000, PT ;  /* 0x46a0000004047848 */ /* 0x000fe40003fe0100 */
[----:B------:R-:W-:-:S05]  /*6160*/  SEL R3, R3, 0x63400000, !P0 ;  /* 0x6340000003037807 */ /* 0x000fca0004000000 */
[----:B------:R-:W-:Y:S01]  /*6170*/  IMAD.IADD R3, R4, 0x1, -R3 ;  /* 0x0000000104037824 */ /* 0x000fe200078e0a03 */
[----:B------:R-:W-:-:S03]  /*6180*/  MOV R4, RZ ;  /* 0x000000ff00047202 */ /* 0x000fc60000000f00 */
[----:B------:R-:W-:-:S06]  /*6190*/  VIADD R5, R3, 0x7fe00000 ;  /* 0x7fe0000003057836 */ /* 0x000fcc0000000000 */
[----:B------:R-:W-:-:S10]  /*61a0*/  DMUL R6, R38, R4 ;  /* 0x0000000426067228 */ /* 0x000fd40000000000 */
[----:B------:R-:W-:-:S13]  /*61b0*/  FSETP.GTU.AND P0, PT, |R7|, 1.469367938527859385e-39, PT ;  /* 0x001000000700780b */ /* 0x000fda0003f0c200 */
[----:B------:R-:W-:Y:S05]  /*61c0*/  @P0 BRA `(.L_x_106) ;  /* 0x0000000000a80947 */ /* 0x000fea0003800000 */
[----:B------:R-:W-:Y:S01]  /*61d0*/  DFMA R36, R38, -R36, R42 ;  /* 0x800000242624722b */ /* 0x000fe2000000002a */
[----:B------:R-:W-:-:S09]  /*61e0*/  IMAD.MOV.U32 R8, RZ, RZ, RZ ;  /* 0x000000ffff087224 */ /* 0x000fd200078e00ff */
[C---:B------:R-:W-:Y:S02]  /*61f0*/  FSETP.NEU.AND P0, PT, R37.reuse, RZ, PT ;  /* 0x000000ff2500720b */ /* 0x040fe40003f0d000 */
[----:B------:R-:W-:-:S04]  /*6200*/  LOP3.LUT R2, R37, 0x80000000, R9, 0x48, !PT ;  /* 0x8000000025027812 */ /* 0x000fc800078e4809 */
[----:B------:R-:W-:-:S07]  /*6210*/  LOP3.LUT R9, R2, R5, RZ, 0xfc, !PT ;  /* 0x0000000502097212 */ /* 0x000fce00078efcff */
[----:B------:R-:W-:Y:S05]  /*6220*/  @!P0 BRA `(.L_x_106) ;  /* 0x0000000000908947 */ /* 0x000fea0003800000 */
[----:B------:R-:W-:Y:S01]  /*6230*/  IMAD.MOV R5, RZ, RZ, -R3 ;  /* 0x000000ffff057224 */ /* 0x000fe200078e0a03 */
[----:B------:R-:W-:Y:S02]  /*6240*/  MOV R4, RZ ;  /* 0x000000ff00047202 */ /* 0x000fe40000000f00 */
[----:B------:R-:W-:-:S04]  /*6250*/  IADD3 R3, PT, PT, -R3, -0x43300000, RZ ;  /* 0xbcd0000003037810 */ /* 0x000fc80007ffe1ff */
[----:B------:R-:W-:Y:S02]  /*6260*/  DFMA R4, R6, -R4, R38 ;  /* 0x800000040604722b */ /* 0x000fe40000000026 */
[----:B------:R-:W-:-:S08]  /*6270*/  DMUL.RP R38, R38, R8 ;  /* 0x0000000826267228 */ /* 0x000fd00000008000 */
[----:B------:R-:W-:Y:S02]  /*6280*/  FSETP.NEU.AND P0, PT, |R5|, R3, PT ;  /* 0x000000030500720b */ /* 0x000fe40003f0d200 */
[----:B------:R-:W-:Y:S02]  /*6290*/  LOP3.LUT R3, R39, R2, RZ, 0x3c, !PT ;  /* 0x0000000227037212 */ /* 0x000fe400078e3cff */
[----:B------:R-:W-:Y:S02]  /*62a0*/  FSEL R2, R38, R6, !P0 ;  /* 0x0000000626027208 */ /* 0x000fe40004000000 */
[----:B------:R-:W-:-:S03]  /*62b0*/  FSEL R3, R3, R7, !P0 ;  /* 0x0000000703037208 */ /* 0x000fc60004000000 */
[----:B------:R-:W-:Y:S02]  /*62c0*/  IMAD.MOV.U32 R6, RZ, RZ, R2 ;  /* 0x000000ffff067224 */ /* 0x000fe400078e0002 */
[----:B------:R-:W-:Y:S01]  /*62d0*/  IMAD.MOV.U32 R7, RZ, RZ, R3 ;  /* 0x000000ffff077224 */ /* 0x000fe200078e0003 */
[----:B------:R-:W-:Y:S06]  /*62e0*/  BRA `(.L_x_106) ;  /* 0x0000000000607947 */ /* 0x000fec0003800000 */
.L_x_105:
[----:B------:R-:W-:-:S14]  /*62f0*/  DSETP.NAN.AND P0, PT, R40, R40, PT ;  /* 0x000000282800722a */ /* 0x000fdc0003f08000 */
[----:B------:R-:W-:Y:S05]  /*6300*/  @P0 BRA `(.L_x_107) ;  /* 0x00000000004c0947 */ /* 0x000fea0003800000 */
[----:B------:R-:W-:-:S14]  /*6310*/  DSETP.NAN.AND P0, PT, R8, R8, PT ;  /* 0x000000080800722a */ /* 0x000fdc0003f08000 */
[----:B------:R-:W-:Y:S05]  /*6320*/  @P0 BRA `(.L_x_108) ;  /* 0x0000000000340947 */ /* 0x000fea0003800000 */
[----:B------:R-:W-:Y:S01]  /*6330*/  ISETP.NE.AND P0, PT, R4, R5, PT ;  /* 0x000000050400720c */ /* 0x000fe20003f05270 */
[----:B------:R-:W-:Y:S01]  /*6340*/  IMAD.MOV.U32 R7, RZ, RZ, -0x80000 ;  /* 0xfff80000ff077424 */ /* 0x000fe200078e00ff */
[----:B------:R-:W-:-:S11]  /*6350*/  MOV R6, 0x0 ;  /* 0x0000000000067802 */ /* 0x000fd60000000f00 */
[----:B------:R-:W-:Y:S05]  /*6360*/  @!P0 BRA `(.L_x_106) ;  /* 0x0000000000408947 */ /* 0x000fea0003800000 */
[----:B------:R-:W-:Y:S02]  /*6370*/  ISETP.NE.AND P0, PT, R4, 0x7ff00000, PT ;  /* 0x7ff000000400780c */ /* 0x000fe40003f05270 */
[----:B------:R-:W-:Y:S02]  /*6380*/  LOP3.LUT R3, R41, 0x80000000, R9, 0x48, !PT ;  /* 0x8000000029037812 */ /* 0x000fe400078e4809 */
[----:B------:R-:W-:-:S13]  /*6390*/  ISETP.EQ.OR P0, PT, R5, RZ, !P0 ;  /* 0x000000ff0500720c */ /* 0x000fda0004702670 */
[----:B------:R-:W-:Y:S01]  /*63a0*/  @P0 LOP3.LUT R2, R3, 0x7ff00000, RZ, 0xfc, !PT ;  /* 0x7ff0000003020812 */ /* 0x000fe200078efcff */
[----:B------:R-:W-:Y:S01]  /*63b0*/  @!P0 IMAD.MOV.U32 R6, RZ, RZ, RZ ;  /* 0x000000ffff068224 */ /* 0x000fe200078e00ff */
[----:B------:R-:W-:Y:S01]  /*63c0*/  @!P0 MOV R7, R3 ;  /* 0x0000000300078202 */ /* 0x000fe20000000f00 */
[----:B------:R-:W-:Y:S02]  /*63d0*/  @P0 IMAD.MOV.U32 R6, RZ, RZ, RZ ;  /* 0x000000ffff060224 */ /* 0x000fe400078e00ff */
[----:B------:R-:W-:Y:S01]  /*63e0*/  @P0 IMAD.MOV.U32 R7, RZ, RZ, R2 ;  /* 0x000000ffff070224 */ /* 0x000fe200078e0002 */
[----:B------:R-:W-:Y:S06]  /*63f0*/  BRA `(.L_x_106) ;  /* 0x00000000001c7947 */ /* 0x000fec0003800000 */
.L_x_108:
[----:B------:R-:W-:Y:S02]  /*6400*/  LOP3.LUT R3, R9, 0x80000, RZ, 0xfc, !PT ;  /* 0x0008000009037812 */ /* 0x000fe400078efcff */
[----:B------:R-:W-:-:S03]  /*6410*/  MOV R6, R8 ;  /* 0x0000000800067202 */ /* 0x000fc60000000f00 */
[----:B------:R-:W-:Y:S01]  /*6420*/  IMAD.MOV.U32 R7, RZ, RZ, R3 ;  /* 0x000000ffff077224 */ /* 0x000fe200078e0003 */
[----:B------:R-:W-:Y:S06]  /*6430*/  BRA `(.L_x_106) ;  /* 0x00000000000c7947 */ /* 0x000fec0003800000 */
.L_x_107:
[----:B------:R-:W-:Y:S01]  /*6440*/  LOP3.LUT R3, R41, 0x80000, RZ, 0xfc, !PT ;  /* 0x0008000029037812 */ /* 0x000fe200078efcff */
[----:B------:R-:W-:-:S03]  /*6450*/  IMAD.MOV.U32 R6, RZ, RZ, R40 ;  /* 0x000000ffff067224 */ /* 0x000fc600078e0028 */
[----:B------:R-:W-:-:S07]  /*6460*/  MOV R7, R3 ;  /* 0x0000000300077202 */ /* 0x000fce0000000f00 */
.L_x_106:
[----:B------:R-:W-:Y:S05]  /*6470*/  BSYNC.RECONVERGENT B0 ;  /* 0x0000000000007941 */ /* 0x000fea0003800200 */
.L_x_104:
[----:B------:R-:W-:Y:S01]  /*6480*/  MOV R4, R0 ;  /* 0x0000000000047202 */ /* 0x000fe20000000f00 */
[----:B------:R-:W-:Y:S02]  /*6490*/  IMAD.MOV.U32 R5, RZ, RZ, 0x0 ;  /* 0x00000000ff057424 */ /* 0x000fe400078e00ff */
[----:B------:R-:W-:Y:S02]  /*64a0*/  IMAD.MOV.U32 R2, RZ, RZ, R6 ;  /* 0x000000ffff027224 */ /* 0x000fe400078e0006 */
[----:B------:R-:W-:Y:S01]  /*64b0*/  IMAD.MOV.U32 R3, RZ, RZ, R7 ;  /* 0x000000ffff037224 */ /* 0x000fe200078e0007 */
[----:B------:R-:W-:Y:S06]  /*64c0*/  RET.REL.NODEC R4 `(_Z27compute_gravitational_forcePdS_S_S_S_) ;  /* 0xffffff9804cc7950 */ /* 0x000fec0003c3ffff */
        .weak           $__internal_1_$__cuda_sm20_dsqrt_rn_f64_mediumpath_v1
        .type           $__internal_1_$__cuda_sm20_dsqrt_rn_f64_mediumpath_v1,@function
        .size           $__internal_1_$__cuda_sm20_dsqrt_rn_f64_mediumpath_v1,(.L_x_115 - $__internal_1_$__cuda_sm20_dsqrt_rn_f64_mediumpath_v1)
$__internal_1_$__cuda_sm20_dsqrt_rn_f64_mediumpath_v1:
[----:B------:R-:W-:Y:S01]  /*64d0*/  ISETP.GE.U32.AND P0, PT, R0, -0x3400000, PT ;  /* 0xfcc000000000780c */ /* 0x000fe20003f06070 */
[----:B------:R-:W-:-:S12]  /*64e0*/  BSSY.RECONVERGENT B0, `(.L_x_109) ;  /* 0x0000023000007945 */ /* 0x000fd80003800200 */
[----:B------:R-:W-:Y:S05]  /*64f0*/  @!P0 BRA `(.L_x_110) ;  /* 0x0000000000208947 */ /* 0x000fea0003800000 */
[----:B------:R-:W-:-:S10]  /*6500*/  DFMA.RM R6, R8, R4, R6 ;  /* 0x000000040806722b */ /* 0x000fd40000004006 */
[----:B------:R-:W-:-:S05]  /*6510*/  IADD3 R4, P0, PT, R6, 0x1, RZ ;  /* 0x0000000106047810 */ /* 0x000fca0007f1e0ff */
[----:B------:R-:W-:-:S06]  /*6520*/  IMAD.X R5, RZ, RZ, R7, P0 ;  /* 0x000000ffff057224 */ /* 0x000fcc00000e0607 */
[----:B------:R-:W-:-:S08]  /*6530*/  DFMA.RP R2, -R6, R4, R2 ;  /* 0x000000040602722b */ /* 0x000fd00000008102 */
[----:B------:R-:W-:-:S06]  /*6540*/  DSETP.GT.AND P0, PT, R2, RZ, PT ;  /* 0x000000ff0200722a */ /* 0x000fcc0003f04000 */
[----:B------:R-:W-:Y:S02]  /*6550*/  FSEL R4, R4, R6, P0 ;  /* 0x0000000604047208 */ /* 0x000fe40000000000 */
[----:B------:R-:W-:Y:S01]  /*6560*/  FSEL R5, R5, R7, P0 ;  /* 0x0000000705057208 */ /* 0x000fe20000000000 */
[----:B------:R-:W-:Y:S06]  /*6570*/  BRA `(.L_x_111) ;  /* 0x0000000000647947 */ /* 0x000fec0003800000 */
.L_x_110:
[----:B------:R-:W-:-:S14]  /*6580*/  DSETP.NE.AND P0, PT, R2, RZ, PT ;  /* 0x000000ff0200722a */ /* 0x000fdc0003f05000 */
[----:B------:R-:W-:Y:S05]  /*6590*/  @!P0 BRA `(.L_x_112) ;  /* 0x0000000000588947 */ /* 0x000fea0003800000 */
[----:B------:R-:W-:-:S13]  /*65a0*/  ISETP.GE.AND P0, PT, R3, RZ, PT ;  /* 0x000000ff0300720c */ /* 0x000fda0003f06270 */
[----:B------:R-:W-:Y:S01]  /*65b0*/  @!P0 MOV R4, 0x0 ;  /* 0x0000000000048802 */ /* 0x000fe20000000f00 */
[----:B------:R-:W-:Y:S01]  /*65c0*/  @!P0 IMAD.MOV.U32 R5, RZ, RZ, -0x80000 ;  /* 0xfff80000ff058424 */ /* 0x000fe200078e00ff */
[----:B------:R-:W-:Y:S06]  /*65d0*/  @!P0 BRA `(.L_x_111) ;  /* 0x00000000004c8947 */ /* 0x000fec0003800000 */
[----:B------:R-:W-:-:S13]  /*65e0*/  ISETP.GT.AND P0, PT, R3, 0x7fefffff, PT ;  /* 0x7fefffff0300780c */ /* 0x000fda0003f04270 */
[----:B------:R-:W-:Y:S05]  /*65f0*/  @P0 BRA `(.L_x_112) ;  /* 0x0000000000400947 */ /* 0x000fea0003800000 */
[----:B------:R-:W-:Y:S01]  /*6600*/  DMUL R8, R2, 8.11296384146066816958e+31 ;  /* 0x4690000002087828 */ /* 0x000fe20000000000 */
[----:B------:R-:W-:Y:S01]  /*6610*/  IMAD.MOV.U32 R6, RZ, RZ, RZ ;  /* 0x000000ffff067224 */ /* 0x000fe200078e00ff */
[----:B------:R-:W-:Y:S01]  /*6620*/  MOV R2, 0x0 ;  /* 0x0000000000027802 */ /* 0x000fe20000000f00 */
[----:B------:R-:W-:-:S03]  /*6630*/  IMAD.MOV.U32 R3, RZ, RZ, 0x3fd80000 ;  /* 0x3fd80000ff037424 */ /* 0x000fc600078e00ff */
[----:B------:R-:W0:Y:S02]  /*6640*/  MUFU.RSQ64H R7, R9 ;  /* 0x0000000900077308 */ /* 0x000e240000001c00 */
[----:B0-----:R-:W-:-:S08]  /*6650*/  DMUL R4, R6, R6 ;  /* 0x0000000606047228 */ /* 0x001fd00000000000 */
[----:B------:R-:W-:-:S08]  /*6660*/  DFMA R4, R8, -R4, 1 ;  /* 0x3ff000000804742b */ /* 0x000fd00000000804 */
[----:B------:R-:W-:Y:S02]  /*6670*/  DFMA R2, R4, R2, 0.5 ;  /* 0x3fe000000402742b */ /* 0x000fe40000000002 */
[----:B------:R-:W-:-:S08]  /*6680*/  DMUL R4, R6, R4 ;  /* 0x0000000406047228 */ /* 0x000fd00000000000 */
[----:B------:R-:W-:-:S08]  /*6690*/  DFMA R4, R2, R4, R6 ;  /* 0x000000040204722b */ /* 0x000fd00000000006 */
[----:B------:R-:W-:Y:S02]  /*66a0*/  DMUL R2, R8, R4 ;  /* 0x0000000408027228 */ /* 0x000fe40000000000 */
[----:B------:R-:W-:-:S06]  /*66b0*/  VIADD R5, R5, 0xfff00000 ;  /* 0xfff0000005057836 */ /* 0x000fcc0000000000 */
[----:B------:R-:W-:-:S08]  /*66c0*/  DFMA R6, R2, -R2, R8 ;  /* 0x800000020206722b */ /* 0x000fd00000000008 */
[----:B------:R-:W-:-:S10]  /*66d0*/  DFMA R4, R4, R6, R2 ;  /* 0x000000060404722b */ /* 0x000fd40000000002 */
[----:B------:R-:W-:Y:S01]  /*66e0*/  IADD3 R5, PT, PT, R5, -0x3500000, RZ ;  /* 0xfcb0000005057810 */ /* 0x000fe20007ffe0ff */
[----:B------:R-:W-:Y:S06]  /*66f0*/  BRA `(.L_x_111) ;  /* 0x0000000000047947 */ /* 0x000fec0003800000 */
.L_x_112:
[----:B------:R-:W-:-:S11]  /*6700*/  DADD R4, R2, R2 ;  /* 0x0000000002047229 */ /* 0x000fd60000000002 */
.L_x_111:
[----:B------:R-:W-:Y:S05]  /*6710*/  BSYNC.RECONVERGENT B0 ;  /* 0x0000000000007941 */ /* 0x000fea0003800200 */
.L_x_109:
[----:B------:R-:W-:Y:S01]  /*6720*/  IMAD.MOV.U32 R2, RZ, RZ, R4 ;  /* 0x000000ffff027224 */ /* 0x000fe200078e0004 */
[----:B------:R-:W-:Y:S01]  /*6730*/  MOV R4, R10 ;  /* 0x0000000a00047202 */ /* 0x000fe20000000f00 */
[----:B------:R-:W-:Y:S02]  /*6740*/  IMAD.MOV.U32 R3, RZ, RZ, R5 ;  /* 0x000000ffff037224 */ /* 0x000fe400078e0005 */
[----:B------:R-:W-:-:S04]  /*6750*/  IMAD.MOV.U32 R5, RZ, RZ, 0x0 ;  /* 0x00000000ff057424 */ /* 0x000fc800078e00ff */
[----:B------:R-:W-:Y:S05]  /*6760*/  RET.REL.NODEC R4 `(_Z27compute_gravitational_forcePdS_S_S_S_) ;  /* 0xffffff9804247950 */ /* 0x000fea0003c3ffff */
.L_x_113:
[----:B------:R-:W-:-:S00]  /*6770*/  BRA `(.L_x_113) ;  /* 0xfffffffc00fc7947 */ /* 0x000fc0000383ffff */
[----:B------:R-:W-:-:S00]  /*6780*/  NOP ;  /* 0x0000000000007918 */ /* 0x000fc00000000000 */
[----:B------:R-:W-:-:S00]  /*6790*/  NOP ;  /* 0x0000000000007918 */ /* 0x000fc00000000000 */
[----:B------:R-:W-:-:S00]  /*67a0*/  NOP ;  /* 0x0000000000007918 */ /* 0x000fc00000000000 */
[----:B------:R-:W-:-:S00]  /*67b0*/  NOP ;  /* 0x0000000000007918 */ /* 0x000fc00000000000 */
[----:B------:R-:W-:-:S00]  /*67c0*/  NOP ;  /* 0x0000000000007918 */ /* 0x000fc00000000000 */
[----:B------:R-:W-:-:S00]  /*67d0*/  NOP ;  /* 0x0000000000007918 */ /* 0x000fc00000000000 */
[----:B------:R-:W-:-:S00]  /*67e0*/  NOP ;  /* 0x0000000000007918 */ /* 0x000fc00000000000 */
[----:B------:R-:W-:-:S00]  /*67f0*/  NOP ;  /* 0x0000000000007918 */ /* 0x000fc00000000000 */
.L_x_115:


//--------------------- .nv.shared.reserved.0     --------------------------
	.section	.nv.shared.reserved.0,"aw",@nobits
	.weak		__nv_reservedSMEM_offset_0_alias
	.size		__nv_reservedSMEM_offset_0_alias, 0, 64
	.other		__nv_reservedSMEM_offset_0_alias,@"STO_CUDA_RESERVED_SHARED STV_DEFAULT"
__nv_reservedSMEM_offset_0_alias:
	.zero		0
	.zero		64


//--------------------- .nv.constant0._Z27compute_gravitational_forcePdS_S_S_S_ --------------------------
	.section	.nv.constant0._Z27compute_gravitational_forcePdS_S_S_S_,"a",@progbits
	.sectionflags	@""
	.align	4
.nv.constant0._Z27compute_gravitational_forcePdS_S_S_S_:
	.zero		936


//--------------------- SYMBOLS --------------------------

	.type		.nv.reservedSmem.offset0,@object
	.size		.nv.reservedSmem.offset0,0x4
